	.target	sm_100a

	.elftype	@"ET_EXEC"


//--------------------- .note.nv.tkinfo           --------------------------
	.section	.note.nv.tkinfo,"",@"SHT_NOTE"
	.sectionflags	@"SHF_NOTE_NV_TKINFO"
	.tkinfo
        /*0018*/ 	.word	0x00000002
        /*0030*/ 	.string	""
        /*0030*/ 	.string	"ptxas"
        /*0030*/ 	.string	"Cuda compilation tools, release 13.0, V13.0.88"
        /*0030*/ 	.string	"Build cuda_13.0.r13.0/compiler.36424714_0"
        /*0030*/ 	.string	"-arch sm_100a -m 64 "



//--------------------- .note.nv.cuinfo           --------------------------
	.section	.note.nv.cuinfo,"",@"SHT_NOTE"
	.sectionflags	@"SHF_NOTE_NV_CUINFO"
        /*0018*/ 	.short	0x0002
        /*001a*/ 	.short	0x0064
        /*001c*/ 	.short	0x0082
	.zero		2


//--------------------- .nv.info                  --------------------------
	.section	.nv.info,"",@"SHT_CUDA_INFO"
	.align	4


	//----- nvinfo : EIATTR_REGCOUNT
	.align		4
        /*0000*/ 	.byte	0x04, 0x2f
        /*0002*/ 	.short	(.L_19 - .L_18)
	.align		4
.L_18:
        /*0004*/ 	.word	index@(_ZN7cutlass13device_kernelINS_4gemm6kernel13GemmUniversalIN4cute5tupleIJiiiiEEENS1_10collective13CollectiveMmaINS1_35MainloopSm100TmaUmmaWarpSpecializedILi60ELi2ELi4ENS5_IJNS4_1CILi2EEENSA_ILi1EEESC_EEEEENS5_IJNSA_ILi64EEENSA_ILi48EEENSA_ILi16EEEEEENS_6half_tENS5_IJlSC_lEEESJ_SK_NS4_8TiledMMAINS4_8MMA_AtomIJNS4_20SM100_MMA_F16BF16_SSISJ_SJ_fLi64ELi48ELNS4_4UMMA5MajorE0ELSP_0ELNSO_7ScaleInE0ELSQ_0EEEEEENS4_6LayoutINS5_IJSC_SC_SC_EEENS5_IJNSA_ILi0EEESV_SV_EEEEENS5_IJNS4_10UnderscoreESY_SY_EEEEENS4_13SM90_TMA_LOADENS4_14ComposedLayoutINS4_7SwizzleILi1ELi4ELi3EEENS4_18smem_ptr_flag_bitsILi16EEENST_INS5_IJNSA_ILi8EEESH_EEENS5_IJSH_SC_EEEEEEEvNS4_8identityENS4_23SM90_TMA_LOAD_MULTICASTES1B_vS1C_EENS_8epilogue10collective18CollectiveEpilogueINS1F_23Sm100TmaWarpSpecializedILi2ELi1ELi24ELb1ELb0EEEJSI_NS5_IJNST_ISF_SC_EENST_ISG_SC_EEEEESJ_SK_SJ_SK_NS1F_6fusion15FusionCallbacksIS1J_NS1N_17LinearCombinationISJ_fSJ_fLNS_15FloatRoundStyleE2EEESI_S1M_JEEENS4_5SM1004TMEM4LOAD26SM100_TMEM_LOAD_16dp256b2xES11_S1B_NS4_17SM75_U32x4_LDSM_NENS4_14SM90_TMA_STOREES1B_NS4_17SM90_U32x4_STSM_NENS4_39AutoVectorizingCopyWithAssumedAlignmentILi128EEEEEEvvEEEEvNT_6ParamsE)
        /*0008*/ 	.word	0x0000004c


	//----- nvinfo : EIATTR_FRAME_SIZE
	.align		4
.L_19:
        /*000c*/ 	.byte	0x04, 0x11
        /*000e*/ 	.short	(.L_21 - .L_20)
	.align		4
.L_20:
        /*0010*/ 	.word	index@($__internal_2_$__cuda_sm10x_tcgen05_guardrail_trap_unallocated_columns_being_dealloced)
        /*0014*/ 	.word	0x00000000


	//----- nvinfo : EIATTR_FRAME_SIZE
	.align		4
.L_21:
        /*0018*/ 	.byte	0x04, 0x11
        /*001a*/ 	.short	(.L_23 - .L_22)
	.align		4
.L_22:
        /*001c*/ 	.word	index@($__internal_1_$__cuda_sm10x_tcgen05_guardrail_trap_phase_invalid_during_alloc)
        /*0020*/ 	.word	0x00000000


	//----- nvinfo : EIATTR_FRAME_SIZE
	.align		4
.L_23:
        /*0024*/ 	.byte	0x04, 0x11
        /*0026*/ 	.short	(.L_25 - .L_24)
	.align		4
.L_24:
        /*0028*/ 	.word	index@($__internal_0_$__cuda_sm10x_tcgen05_guardrail_trap_col_being_dealloced_not_returned_by_alloc)
        /*002c*/ 	.word	0x00000000


	//----- nvinfo : EIATTR_FRAME_SIZE
	.align		4
.L_25:
        /*0030*/ 	.byte	0x04, 0x11
        /*0032*/ 	.short	(.L_27 - .L_26)
	.align		4
.L_26:
        /*0034*/ 	.word	index@(_ZN7cutlass13device_kernelINS_4gemm6kernel13GemmUniversalIN4cute5tupleIJiiiiEEENS1_10collective13CollectiveMmaINS1_35MainloopSm100TmaUmmaWarpSpecializedILi60ELi2ELi4ENS5_IJNS4_1CILi2EEENSA_ILi1EEESC_EEEEENS5_IJNSA_ILi64EEENSA_ILi48EEENSA_ILi16EEEEEENS_6half_tENS5_IJlSC_lEEESJ_SK_NS4_8TiledMMAINS4_8MMA_AtomIJNS4_20SM100_MMA_F16BF16_SSISJ_SJ_fLi64ELi48ELNS4_4UMMA5MajorE0ELSP_0ELNSO_7ScaleInE0ELSQ_0EEEEEENS4_6LayoutINS5_IJSC_SC_SC_EEENS5_IJNSA_ILi0EEESV_SV_EEEEENS5_IJNS4_10UnderscoreESY_SY_EEEEENS4_13SM90_TMA_LOADENS4_14ComposedLayoutINS4_7SwizzleILi1ELi4ELi3EEENS4_18smem_ptr_flag_bitsILi16EEENST_INS5_IJNSA_ILi8EEESH_EEENS5_IJSH_SC_EEEEEEEvNS4_8identityENS4_23SM90_TMA_LOAD_MULTICASTES1B_vS1C_EENS_8epilogue10collective18CollectiveEpilogueINS1F_23Sm100TmaWarpSpecializedILi2ELi1ELi24ELb1ELb0EEEJSI_NS5_IJNST_ISF_SC_EENST_ISG_SC_EEEEESJ_SK_SJ_SK_NS1F_6fusion15FusionCallbacksIS1J_NS1N_17LinearCombinationISJ_fSJ_fLNS_15FloatRoundStyleE2EEESI_S1M_JEEENS4_5SM1004TMEM4LOAD26SM100_TMEM_LOAD_16dp256b2xES11_S1B_NS4_17SM75_U32x4_LDSM_NENS4_14SM90_TMA_STOREES1B_NS4_17SM90_U32x4_STSM_NENS4_39AutoVectorizingCopyWithAssumedAlignmentILi128EEEEEEvvEEEEvNT_6ParamsE)
        /*0038*/ 	.word	0x00000000


	//----- nvinfo : EIATTR_MIN_STACK_SIZE
	.align		4
.L_27:
        /*003c*/ 	.byte	0x04, 0x12
        /*003e*/ 	.short	(.L_29 - .L_28)
	.align		4
.L_28:
        /*0040*/ 	.word	index@(_ZN7cutlass13device_kernelINS_4gemm6kernel13GemmUniversalIN4cute5tupleIJiiiiEEENS1_10collective13CollectiveMmaINS1_35MainloopSm100TmaUmmaWarpSpecializedILi60ELi2ELi4ENS5_IJNS4_1CILi2EEENSA_ILi1EEESC_EEEEENS5_IJNSA_ILi64EEENSA_ILi48EEENSA_ILi16EEEEEENS_6half_tENS5_IJlSC_lEEESJ_SK_NS4_8TiledMMAINS4_8MMA_AtomIJNS4_20SM100_MMA_F16BF16_SSISJ_SJ_fLi64ELi48ELNS4_4UMMA5MajorE0ELSP_0ELNSO_7ScaleInE0ELSQ_0EEEEEENS4_6LayoutINS5_IJSC_SC_SC_EEENS5_IJNSA_ILi0EEESV_SV_EEEEENS5_IJNS4_10UnderscoreESY_SY_EEEEENS4_13SM90_TMA_LOADENS4_14ComposedLayoutINS4_7SwizzleILi1ELi4ELi3EEENS4_18smem_ptr_flag_bitsILi16EEENST_INS5_IJNSA_ILi8EEESH_EEENS5_IJSH_SC_EEEEEEEvNS4_8identityENS4_23SM90_TMA_LOAD_MULTICASTES1B_vS1C_EENS_8epilogue10collective18CollectiveEpilogueINS1F_23Sm100TmaWarpSpecializedILi2ELi1ELi24ELb1ELb0EEEJSI_NS5_IJNST_ISF_SC_EENST_ISG_SC_EEEEESJ_SK_SJ_SK_NS1F_6fusion15FusionCallbacksIS1J_NS1N_17LinearCombinationISJ_fSJ_fLNS_15FloatRoundStyleE2EEESI_S1M_JEEENS4_5SM1004TMEM4LOAD26SM100_TMEM_LOAD_16dp256b2xES11_S1B_NS4_17SM75_U32x4_LDSM_NENS4_14SM90_TMA_STOREES1B_NS4_17SM90_U32x4_STSM_NENS4_39AutoVectorizingCopyWithAssumedAlignmentILi128EEEEEEvvEEEEvNT_6ParamsE)
        /*0044*/ 	.word	0x00000000
.L_29:


//--------------------- .nv.compat                --------------------------
	.section	.nv.compat,"",@"SHT_CUDA_COMPAT_INFO"
	.align	4
        /*0000*/ 	.byte	0x02, 0x09, 0x01, 0x00, 0x02, 0x02, 0x02, 0x00, 0x02, 0x05, 0x05, 0x00, 0x03, 0x07, 0x01, 0x01
        /*0010*/ 	.byte	0x02, 0x03, 0x01, 0x00, 0x02, 0x06, 0x01, 0x00, 0x04, 0x0b, 0x08, 0x00, 0x09, 0x00, 0x00, 0x00
        /*0020*/ 	.byte	0x00, 0x00, 0x00, 0x00


//--------------------- .nv.info._ZN7cutlass13device_kernelINS_4gemm6kernel13GemmUniversalIN4cute5tupleIJiiiiEEENS1_10collective13CollectiveMmaINS1_35MainloopSm100TmaUmmaWarpSpecializedILi60ELi2ELi4ENS5_IJNS4_1CILi2EEENSA_ILi1EEESC_EEEEENS5_IJNSA_ILi64EEENSA_ILi48EEENSA_ILi16EEEEEENS_6half_tENS5_IJlSC_lEEESJ_SK_NS4_8TiledMMAINS4_8MMA_AtomIJNS4_20SM100_MMA_F16BF16_SSISJ_SJ_fLi64ELi48ELNS4_4UMMA5MajorE0ELSP_0ELNSO_7ScaleInE0ELSQ_0EEEEEENS4_6LayoutINS5_IJSC_SC_SC_EEENS5_IJNSA_ILi0EEESV_SV_EEEEENS5_IJNS4_10UnderscoreESY_SY_EEEEENS4_13SM90_TMA_LOADENS4_14ComposedLayoutINS4_7SwizzleILi1ELi4ELi3EEENS4_18smem_ptr_flag_bitsILi16EEENST_INS5_IJNSA_ILi8EEESH_EEENS5_IJSH_SC_EEEEEEEvNS4_8identityENS4_23SM90_TMA_LOAD_MULTICASTES1B_vS1C_EENS_8epilogue10collective18CollectiveEpilogueINS1F_23Sm100TmaWarpSpecializedILi2ELi1ELi24ELb1ELb0EEEJSI_NS5_IJNST_ISF_SC_EENST_ISG_SC_EEEEESJ_SK_SJ_SK_NS1F_6fusion15FusionCallbacksIS1J_NS1N_17LinearCombinationISJ_fSJ_fLNS_15FloatRoundStyleE2EEESI_S1M_JEEENS4_5SM1004TMEM4LOAD26SM100_TMEM_LOAD_16dp256b2xES11_S1B_NS4_17SM75_U32x4_LDSM_NENS4_14SM90_TMA_STOREES1B_NS4_17SM90_U32x4_STSM_NENS4_39AutoVectorizingCopyWithAssumedAlignmentILi128EEEEEEvvEEEEvNT_6ParamsE --------------------------
	.section	.nv.info._ZN7cutlass13device_kernelINS_4gemm6kernel13GemmUniversalIN4cute5tupleIJiiiiEEENS1_10collective13CollectiveMmaINS1_35MainloopSm100TmaUmmaWarpSpecializedILi60ELi2ELi4ENS5_IJNS4_1CILi2EEENSA_ILi1EEESC_EEEEENS5_IJNSA_ILi64EEENSA_ILi48EEENSA_ILi16EEEEEENS_6half_tENS5_IJlSC_lEEESJ_SK_NS4_8TiledMMAINS4_8MMA_AtomIJNS4_20SM100_MMA_F16BF16_SSISJ_SJ_fLi64ELi48ELNS4_4UMMA5MajorE0ELSP_0ELNSO_7ScaleInE0ELSQ_0EEEEEENS4_6LayoutINS5_IJSC_SC_SC_EEENS5_IJNSA_ILi0EEESV_SV_EEEEENS5_IJNS4_10UnderscoreESY_SY_EEEEENS4_13SM90_TMA_LOADENS4_14ComposedLayoutINS4_7SwizzleILi1ELi4ELi3EEENS4_18smem_ptr_flag_bitsILi16EEENST_INS5_IJNSA_ILi8EEESH_EEENS5_IJSH_SC_EEEEEEEvNS4_8identityENS4_23SM90_TMA_LOAD_MULTICASTES1B_vS1C_EENS_8epilogue10collective18CollectiveEpilogueINS1F_23Sm100TmaWarpSpecializedILi2ELi1ELi24ELb1ELb0EEEJSI_NS5_IJNST_ISF_SC_EENST_ISG_SC_EEEEESJ_SK_SJ_SK_NS1F_6fusion15FusionCallbacksIS1J_NS1N_17LinearCombinationISJ_fSJ_fLNS_15FloatRoundStyleE2EEESI_S1M_JEEENS4_5SM1004TMEM4LOAD26SM100_TMEM_LOAD_16dp256b2xES11_S1B_NS4_17SM75_U32x4_LDSM_NENS4_14SM90_TMA_STOREES1B_NS4_17SM90_U32x4_STSM_NENS4_39AutoVectorizingCopyWithAssumedAlignmentILi128EEEEEEvvEEEEvNT_6ParamsE,"",@"SHT_CUDA_INFO"
	.sectionflags	@""
	.align	4


	//----- nvinfo : EIATTR_CUDA_API_VERSION
	.align		4
        /*0000*/ 	.byte	0x04, 0x37
        /*0002*/ 	.short	(.L_31 - .L_30)
.L_30:
        /*0004*/ 	.word	0x00000082


	//----- nvinfo : EIATTR_KPARAM_INFO
	.align		4
.L_31:
        /*0008*/ 	.byte	0x04, 0x17
        /*000a*/ 	.short	(.L_33 - .L_32)
.L_32:
        /*000c*/ 	.word	0x00000000
        /*0010*/ 	.short	0x0000
        /*0012*/ 	.short	0x0000
        /*0014*/ 	.byte	0x00, 0xf0, 0x01, 0x20


	//----- nvinfo : EIATTR_AT_ENTRY_FRAGMENTS
	.align		4
.L_33:
        /*0018*/ 	.byte	0x04, 0x4f
        /*001a*/ 	.short	(.L_35 - .L_34)


	//   ....[0]....
.L_34:
        /*001c*/ 	.word	0x00000006


	//----- nvinfo : EIATTR_RESERVED_SMEM_USED
	.align		4
.L_35:
        /*0020*/ 	.byte	0x01, 0x41
	.zero		2


	//----- nvinfo : EIATTR_SPARSE_MMA_MASK
	.align		4
        /*0024*/ 	.byte	0x03, 0x50
        /*0026*/ 	.short	0x0000


	//----- nvinfo : EIATTR_TCGEN05_1CTA_USED
	.align		4
        /*0028*/ 	.byte	0x01, 0x51
	.zero		2


	//----- nvinfo : EIATTR_MAXREG_COUNT
	.align		4
        /*002c*/ 	.byte	0x03, 0x1b
        /*002e*/ 	.short	0x00ff


	//----- nvinfo : EIATTR_NUM_BARRIERS
	.align		4
        /*0030*/ 	.byte	0x02, 0x4c
        /*0032*/ 	.byte	0x07
	.zero		1


	//----- nvinfo : EIATTR_EXTERNS
	.align		4
        /*0034*/ 	.byte	0x04, 0x0f
        /*0036*/ 	.short	(.L_37 - .L_36)


	//   ....[0]....
	.align		4
.L_36:
        /*0038*/ 	.word	index@(__assertfail)


	//----- nvinfo : EIATTR_MERCURY_ISA_VERSION
	.align		4
.L_37:
        /*003c*/ 	.byte	0x03, 0x5f
        /*003e*/ 	.short	0x0101


	//----- nvinfo : EIATTR_INT_WARP_WIDE_INSTR_OFFSETS
	.align		4
        /*0040*/ 	.byte	0x04, 0x31
        /*0042*/ 	.short	(.L_39 - .L_38)


	//   ....[0]....
.L_38:
        /*0044*/ 	.word	0x000061a0


	//   ....[1]....
        /*0048*/ 	.word	0x000061d0


	//   ....[2]....
        /*004c*/ 	.word	0x000061f0


	//   ....[3]....
        /*0050*/ 	.word	0x00006e00


	//   ....[4]....
        /*0054*/ 	.word	0x00006f20


	//   ....[5]....
        /*0058*/ 	.word	0x00006fd0


	//   ....[6]....
        /*005c*/ 	.word	0x00007020


	//----- nvinfo : EIATTR_COOP_GROUP_MASK_REGIDS
	.align		4
.L_39:
        /*0060*/ 	.byte	0x04, 0x29
        /*0062*/ 	.short	(.L_41 - .L_40)


	//   ....[0]....
.L_40:
        /*0064*/ 	.word	0xffffffff


	//   ....[1]....
        /*0068*/ 	.word	0xffffffff


	//   ....[2]....
        /*006c*/ 	.word	0xffffffff


	//   ....[3]....
        /*0070*/ 	.word	0xffffffff


	//   ....[4]....
        /*0074*/ 	.word	0xffffffff


	//   ....[5]....
        /*0078*/ 	.word	0xffffffff


	//   ....[6]....
        /*007c*/ 	.word	0xffffffff


	//   ....[7]....
        /*0080*/ 	.word	0xffffffff


	//   ....[8]....
        /*0084*/ 	.word	0xffffffff


	//   ....[9]....
        /*0088*/ 	.word	0xffffffff


	//   ....[10]....
        /*008c*/ 	.word	0xffffffff


	//   ....[11]....
        /*0090*/ 	.word	0xffffffff


	//   ....[12]....
        /*0094*/ 	.word	0xffffffff


	//   ....[13]....
        /*0098*/ 	.word	0xffffffff


	//----- nvinfo : EIATTR_COOP_GROUP_INSTR_OFFSETS
	.align		4
.L_41:
        /*009c*/ 	.byte	0x04, 0x28
        /*009e*/ 	.short	(.L_43 - .L_42)


	//   ....[0]....
.L_42:
        /*00a0*/ 	.word	0x00000080


	//   ....[1]....
        /*00a4*/ 	.word	0x000004e0


	//   ....[2]....
        /*00a8*/ 	.word	0x00000da0


	//   ....[3]....
        /*00ac*/ 	.word	0x00000f00


	//   ....[4]....
        /*00b0*/ 	.word	0x00001000


	//   ....[5]....
        /*00b4*/ 	.word	0x00001170


	//   ....[6]....
        /*00b8*/ 	.word	0x00001310


	//   ....[7]....
        /*00bc*/ 	.word	0x000014d0


	//   ....[8]....
        /*00c0*/ 	.word	0x000026d0


	//   ....[9]....
        /*00c4*/ 	.word	0x000054f0


	//   ....[10]....
        /*00c8*/ 	.word	0x00005700


	//   ....[11]....
        /*00cc*/ 	.word	0x00005730


	//   ....[12]....
        /*00d0*/ 	.word	0x00006080


	//   ....[13]....
        /*00d4*/ 	.word	0x000062b0


	//----- nvinfo : EIATTR_VRC_CTA_INIT_COUNT
	.align		4
.L_43:
        /*00d8*/ 	.byte	0x02, 0x4a
        /*00da*/ 	.byte	0x80
	.zero		1


	//----- nvinfo : EIATTR_SYSCALL_OFFSETS
	.align		4
        /*00dc*/ 	.byte	0x04, 0x46
        /*00de*/ 	.short	(.L_45 - .L_44)


	//   ....[0]....
.L_44:
        /*00e0*/ 	.word	0x00007bb0


	//   ....[1]....
        /*00e4*/ 	.word	0x00007ca0


	//   ....[2]....
        /*00e8*/ 	.word	0x00008420


	//   ....[3]....
        /*00ec*/ 	.word	0x00008590


	//   ....[4]....
        /*00f0*/ 	.word	0x00008700


	//----- nvinfo : EIATTR_MBARRIER_INSTR_OFFSETS
	.align		4
.L_45:
        /*00f4*/ 	.byte	0x04, 0x39
        /*00f6*/ 	.short	(.L_47 - .L_46)


	//   ....[0]....
.L_46:
        /*00f8*/ 	.word	0x00000600
        /*00fc*/ 	.word	0x000000ff
        /*0100*/ 	.word	0x00000000
        /*0104*/ 	.short	0x0100
        /*0106*/ 	.byte	0x04
	.zero		1


	//   ....[1]....
        /*0108*/ 	.word	0x00000610
        /*010c*/ 	.word	0x000000ff
        /*0110*/ 	.word	0x000001e0
        /*0114*/ 	.short	0x0100
        /*0116*/ 	.byte	0x04
	.zero		1


	//   ....[2]....
        /*0118*/ 	.word	0x00000620
        /*011c*/ 	.word	0x000000ff
        /*0120*/ 	.word	0x00000008
        /*0124*/ 	.short	0x0100
        /*0126*/ 	.byte	0x04
	.zero		1


	//   ....[3]....
        /*0128*/ 	.word	0x00000630
        /*012c*/ 	.word	0x000000ff
        /*0130*/ 	.word	0x000001e8
        /*0134*/ 	.short	0x0100
        /*0136*/ 	.byte	0x04
	.zero		1


	//   ....[4]....
        /*0138*/ 	.word	0x00000640
        /*013c*/ 	.word	0x000000ff
        /*0140*/ 	.word	0x00000010
        /*0144*/ 	.short	0x0100
        /*0146*/ 	.byte	0x04
	.zero		1


	//   ....[5]....
        /*0148*/ 	.word	0x00000650
        /*014c*/ 	.word	0x000000ff
        /*0150*/ 	.word	0x000001f0
        /*0154*/ 	.short	0x0100
        /*0156*/ 	.byte	0x04
	.zero		1


	//   ....[6]....
        /*0158*/ 	.word	0x00000660
        /*015c*/ 	.word	0x000000ff
        /*0160*/ 	.word	0x00000018
        /*0164*/ 	.short	0x0100
        /*0166*/ 	.byte	0x04
	.zero		1


	//   ....[7]....
        /*0168*/ 	.word	0x00000670
        /*016c*/ 	.word	0x000000ff
        /*0170*/ 	.word	0x000001f8
        /*0174*/ 	.short	0x0100
        /*0176*/ 	.byte	0x04
	.zero		1


	//   ....[8]....
        /*0178*/ 	.word	0x00000680
        /*017c*/ 	.word	0x000000ff
        /*0180*/ 	.word	0x00000020
        /*0184*/ 	.short	0x0100
        /*0186*/ 	.byte	0x04
	.zero		1


	//   ....[9]....
        /*0188*/ 	.word	0x00000690
        /*018c*/ 	.word	0x000000ff
        /*0190*/ 	.word	0x00000200
        /*0194*/ 	.short	0x0100
        /*0196*/ 	.byte	0x04
	.zero		1


	//   ....[10]....
        /*0198*/ 	.word	0x000006a0
        /*019c*/ 	.word	0x000000ff
        /*01a0*/ 	.word	0x00000028
        /*01a4*/ 	.short	0x0100
        /*01a6*/ 	.byte	0x04
	.zero		1


	//   ....[11]....
        /*01a8*/ 	.word	0x000006b0
        /*01ac*/ 	.word	0x000000ff
        /*01b0*/ 	.word	0x00000208
        /*01b4*/ 	.short	0x0100
        /*01b6*/ 	.byte	0x04
	.zero		1


	//   ....[12]....
        /*01b8*/ 	.word	0x000006c0
        /*01bc*/ 	.word	0x000000ff
        /*01c0*/ 	.word	0x00000030
        /*01c4*/ 	.short	0x0100
        /*01c6*/ 	.byte	0x04
	.zero		1


	//   ....[13]....
        /*01c8*/ 	.word	0x000006d0
        /*01cc*/ 	.word	0x000000ff
        /*01d0*/ 	.word	0x00000210
        /*01d4*/ 	.short	0x0100
        /*01d6*/ 	.byte	0x04
	.zero		1


	//   ....[14]....
        /*01d8*/ 	.word	0x000006e0
        /*01dc*/ 	.word	0x000000ff
        /*01e0*/ 	.word	0x00000038
        /*01e4*/ 	.short	0x0100
        /*01e6*/ 	.byte	0x04
	.zero		1


	//   ....[15]....
        /*01e8*/ 	.word	0x000006f0
        /*01ec*/ 	.word	0x000000ff
        /*01f0*/ 	.word	0x00000218
        /*01f4*/ 	.short	0x0100
        /*01f6*/ 	.byte	0x04
	.zero		1


	//   ....[16]....
        /*01f8*/ 	.word	0x00000700
        /*01fc*/ 	.word	0x000000ff
        /*0200*/ 	.word	0x00000040
        /*0204*/ 	.short	0x0100
        /*0206*/ 	.byte	0x04
	.zero		1


	//   ....[17]....
        /*0208*/ 	.word	0x00000710
        /*020c*/ 	.word	0x000000ff
        /*0210*/ 	.word	0x00000220
        /*0214*/ 	.short	0x0100
        /*0216*/ 	.byte	0x04
	.zero		1


	//   ....[18]....
        /*0218*/ 	.word	0x00000720
        /*021c*/ 	.word	0x000000ff
        /*0220*/ 	.word	0x00000048
        /*0224*/ 	.short	0x0100
        /*0226*/ 	.byte	0x04
	.zero		1


	//   ....[19]....
        /*0228*/ 	.word	0x00000730
        /*022c*/ 	.word	0x000000ff
        /*0230*/ 	.word	0x00000228
        /*0234*/ 	.short	0x0100
        /*0236*/ 	.byte	0x04
	.zero		1


	//   ....[20]....
        /*0238*/ 	.word	0x00000740
        /*023c*/ 	.word	0x000000ff
        /*0240*/ 	.word	0x00000050
        /*0244*/ 	.short	0x0100
        /*0246*/ 	.byte	0x04
	.zero		1


	//   ....[21]....
        /*0248*/ 	.word	0x00000750
        /*024c*/ 	.word	0x000000ff
        /*0250*/ 	.word	0x00000230
        /*0254*/ 	.short	0x0100
        /*0256*/ 	.byte	0x04
	.zero		1


	//   ....[22]....
        /*0258*/ 	.word	0x00000760
        /*025c*/ 	.word	0x000000ff
        /*0260*/ 	.word	0x00000058
        /*0264*/ 	.short	0x0100
        /*0266*/ 	.byte	0x04
	.zero		1


	//   ....[23]....
        /*0268*/ 	.word	0x00000770
        /*026c*/ 	.word	0x000000ff
        /*0270*/ 	.word	0x00000238
        /*0274*/ 	.short	0x0100
        /*0276*/ 	.byte	0x04
	.zero		1


	//   ....[24]....
        /*0278*/ 	.word	0x00000780
        /*027c*/ 	.word	0x000000ff
        /*0280*/ 	.word	0x00000060
        /*0284*/ 	.short	0x0100
        /*0286*/ 	.byte	0x04
	.zero		1


	//   ....[25]....
        /*0288*/ 	.word	0x00000790
        /*028c*/ 	.word	0x000000ff
        /*0290*/ 	.word	0x00000240
        /*0294*/ 	.short	0x0100
        /*0296*/ 	.byte	0x04
	.zero		1


	//   ....[26]....
        /*0298*/ 	.word	0x000007a0
        /*029c*/ 	.word	0x000000ff
        /*02a0*/ 	.word	0x00000068
        /*02a4*/ 	.short	0x0100
        /*02a6*/ 	.byte	0x04
	.zero		1


	//   ....[27]....
        /*02a8*/ 	.word	0x000007b0
        /*02ac*/ 	.word	0x000000ff
        /*02b0*/ 	.word	0x00000248
        /*02b4*/ 	.short	0x0100
        /*02b6*/ 	.byte	0x04
	.zero		1


	//   ....[28]....
        /*02b8*/ 	.word	0x000007c0
        /*02bc*/ 	.word	0x000000ff
        /*02c0*/ 	.word	0x00000070
        /*02c4*/ 	.short	0x0100
        /*02c6*/ 	.byte	0x04
	.zero		1


	//   ....[29]....
        /*02c8*/ 	.word	0x000007d0
        /*02cc*/ 	.word	0x000000ff
        /*02d0*/ 	.word	0x00000250
        /*02d4*/ 	.short	0x0100
        /*02d6*/ 	.byte	0x04
	.zero		1


	//   ....[30]....
        /*02d8*/ 	.word	0x000007e0
        /*02dc*/ 	.word	0x000000ff
        /*02e0*/ 	.word	0x00000078
        /*02e4*/ 	.short	0x0100
        /*02e6*/ 	.byte	0x04
	.zero		1


	//   ....[31]....
        /*02e8*/ 	.word	0x000007f0
        /*02ec*/ 	.word	0x000000ff
        /*02f0*/ 	.word	0x00000258
        /*02f4*/ 	.short	0x0100
        /*02f6*/ 	.byte	0x04
	.zero		1


	//   ....[32]....
        /*02f8*/ 	.word	0x00000800
        /*02fc*/ 	.word	0x000000ff
        /*0300*/ 	.word	0x00000080
        /*0304*/ 	.short	0x0100
        /*0306*/ 	.byte	0x04
	.zero		1


	//   ....[33]....
        /*0308*/ 	.word	0x00000810
        /*030c*/ 	.word	0x000000ff
        /*0310*/ 	.word	0x00000260
        /*0314*/ 	.short	0x0100
        /*0316*/ 	.byte	0x04
	.zero		1


	//   ....[34]....
        /*0318*/ 	.word	0x00000820
        /*031c*/ 	.word	0x000000ff
        /*0320*/ 	.word	0x00000088
        /*0324*/ 	.short	0x0100
        /*0326*/ 	.byte	0x04
	.zero		1


	//   ....[35]....
        /*0328*/ 	.word	0x00000830
        /*032c*/ 	.word	0x000000ff
        /*0330*/ 	.word	0x00000268
        /*0334*/ 	.short	0x0100
        /*0336*/ 	.byte	0x04
	.zero		1


	//   ....[36]....
        /*0338*/ 	.word	0x00000840
        /*033c*/ 	.word	0x000000ff
        /*0340*/ 	.word	0x00000090
        /*0344*/ 	.short	0x0100
        /*0346*/ 	.byte	0x04
	.zero		1


	//   ....[37]....
        /*0348*/ 	.word	0x00000850
        /*034c*/ 	.word	0x000000ff
        /*0350*/ 	.word	0x00000270
        /*0354*/ 	.short	0x0100
        /*0356*/ 	.byte	0x04
	.zero		1


	//   ....[38]....
        /*0358*/ 	.word	0x00000860
        /*035c*/ 	.word	0x000000ff
        /*0360*/ 	.word	0x00000098
        /*0364*/ 	.short	0x0100
        /*0366*/ 	.byte	0x04
	.zero		1


	//   ....[39]....
        /*0368*/ 	.word	0x00000870
        /*036c*/ 	.word	0x000000ff
        /*0370*/ 	.word	0x00000278
        /*0374*/ 	.short	0x0100
        /*0376*/ 	.byte	0x04
	.zero		1


	//   ....[40]....
        /*0378*/ 	.word	0x00000880
        /*037c*/ 	.word	0x000000ff
        /*0380*/ 	.word	0x000000a0
        /*0384*/ 	.short	0x0100
        /*0386*/ 	.byte	0x04
	.zero		1


	//   ....[41]....
        /*0388*/ 	.word	0x00000890
        /*038c*/ 	.word	0x000000ff
        /*0390*/ 	.word	0x00000280
        /*0394*/ 	.short	0x0100
        /*0396*/ 	.byte	0x04
	.zero		1


	//   ....[42]....
        /*0398*/ 	.word	0x000008a0
        /*039c*/ 	.word	0x000000ff
        /*03a0*/ 	.word	0x000000a8
        /*03a4*/ 	.short	0x0100
        /*03a6*/ 	.byte	0x04
	.zero		1


	//   ....[43]....
        /*03a8*/ 	.word	0x000008b0
        /*03ac*/ 	.word	0x000000ff
        /*03b0*/ 	.word	0x00000288
        /*03b4*/ 	.short	0x0100
        /*03b6*/ 	.byte	0x04
	.zero		1


	//   ....[44]....
        /*03b8*/ 	.word	0x000008c0
        /*03bc*/ 	.word	0x000000ff
        /*03c0*/ 	.word	0x000000b0
        /*03c4*/ 	.short	0x0100
        /*03c6*/ 	.byte	0x04
	.zero		1


	//   ....[45]....
        /*03c8*/ 	.word	0x000008d0
        /*03cc*/ 	.word	0x000000ff
        /*03d0*/ 	.word	0x00000290
        /*03d4*/ 	.short	0x0100
        /*03d6*/ 	.byte	0x04
	.zero		1


	//   ....[46]....
        /*03d8*/ 	.word	0x000008e0
        /*03dc*/ 	.word	0x000000ff
        /*03e0*/ 	.word	0x000000b8
        /*03e4*/ 	.short	0x0100
        /*03e6*/ 	.byte	0x04
	.zero		1


	//   ....[47]....
        /*03e8*/ 	.word	0x000008f0
        /*03ec*/ 	.word	0x000000ff
        /*03f0*/ 	.word	0x00000298
        /*03f4*/ 	.short	0x0100
        /*03f6*/ 	.byte	0x04
	.zero		1


	//   ....[48]....
        /*03f8*/ 	.word	0x00000900
        /*03fc*/ 	.word	0x000000ff
        /*0400*/ 	.word	0x000000c0
        /*0404*/ 	.short	0x0100
        /*0406*/ 	.byte	0x04
	.zero		1


	//   ....[49]....
        /*0408*/ 	.word	0x00000910
        /*040c*/ 	.word	0x000000ff
        /*0410*/ 	.word	0x000002a0
        /*0414*/ 	.short	0x0100
        /*0416*/ 	.byte	0x04
	.zero		1


	//   ....[50]....
        /*0418*/ 	.word	0x00000920
        /*041c*/ 	.word	0x000000ff
        /*0420*/ 	.word	0x000000c8
        /*0424*/ 	.short	0x0100
        /*0426*/ 	.byte	0x04
	.zero		1


	//   ....[51]....
        /*0428*/ 	.word	0x00000930
        /*042c*/ 	.word	0x000000ff
        /*0430*/ 	.word	0x000002a8
        /*0434*/ 	.short	0x0100
        /*0436*/ 	.byte	0x04
	.zero		1


	//   ....[52]....
        /*0438*/ 	.word	0x00000940
        /*043c*/ 	.word	0x000000ff
        /*0440*/ 	.word	0x000000d0
        /*0444*/ 	.short	0x0100
        /*0446*/ 	.byte	0x04
	.zero		1


	//   ....[53]....
        /*0448*/ 	.word	0x00000950
        /*044c*/ 	.word	0x000000ff
        /*0450*/ 	.word	0x000002b0
        /*0454*/ 	.short	0x0100
        /*0456*/ 	.byte	0x04
	.zero		1


	//   ....[54]....
        /*0458*/ 	.word	0x00000960
        /*045c*/ 	.word	0x000000ff
        /*0460*/ 	.word	0x000000d8
        /*0464*/ 	.short	0x0100
        /*0466*/ 	.byte	0x04
	.zero		1


	//   ....[55]....
        /*0468*/ 	.word	0x00000970
        /*046c*/ 	.word	0x000000ff
        /*0470*/ 	.word	0x000002b8
        /*0474*/ 	.short	0x0100
        /*0476*/ 	.byte	0x04
	.zero		1


	//   ....[56]....
        /*0478*/ 	.word	0x00000980
        /*047c*/ 	.word	0x000000ff
        /*0480*/ 	.word	0x000000e0
        /*0484*/ 	.short	0x0100
        /*0486*/ 	.byte	0x04
	.zero		1


	//   ....[57]....
        /*0488*/ 	.word	0x00000990
        /*048c*/ 	.word	0x000000ff
        /*0490*/ 	.word	0x000002c0
        /*0494*/ 	.short	0x0100
        /*0496*/ 	.byte	0x04
	.zero		1


	//   ....[58]....
        /*0498*/ 	.word	0x000009a0
        /*049c*/ 	.word	0x000000ff
        /*04a0*/ 	.word	0x000000e8
        /*04a4*/ 	.short	0x0100
        /*04a6*/ 	.byte	0x04
	.zero		1


	//   ....[59]....
        /*04a8*/ 	.word	0x000009b0
        /*04ac*/ 	.word	0x000000ff
        /*04b0*/ 	.word	0x000002c8
        /*04b4*/ 	.short	0x0100
        /*04b6*/ 	.byte	0x04
	.zero		1


	//   ....[60]....
        /*04b8*/ 	.word	0x000009c0
        /*04bc*/ 	.word	0x000000ff
        /*04c0*/ 	.word	0x000000f0
        /*04c4*/ 	.short	0x0100
        /*04c6*/ 	.byte	0x04
	.zero		1


	//   ....[61]....
        /*04c8*/ 	.word	0x000009d0
        /*04cc*/ 	.word	0x000000ff
        /*04d0*/ 	.word	0x000002d0
        /*04d4*/ 	.short	0x0100
        /*04d6*/ 	.byte	0x04
	.zero		1


	//   ....[62]....
        /*04d8*/ 	.word	0x000009e0
        /*04dc*/ 	.word	0x000000ff
        /*04e0*/ 	.word	0x000000f8
        /*04e4*/ 	.short	0x0100
        /*04e6*/ 	.byte	0x04
	.zero		1


	//   ....[63]....
        /*04e8*/ 	.word	0x000009f0
        /*04ec*/ 	.word	0x000000ff
        /*04f0*/ 	.word	0x000002d8
        /*04f4*/ 	.short	0x0100
        /*04f6*/ 	.byte	0x04
	.zero		1


	//   ....[64]....
        /*04f8*/ 	.word	0x00000a00
        /*04fc*/ 	.word	0x000000ff
        /*0500*/ 	.word	0x00000100
        /*0504*/ 	.short	0x0100
        /*0506*/ 	.byte	0x04
	.zero		1


	//   ....[65]....
        /*0508*/ 	.word	0x00000a10
        /*050c*/ 	.word	0x000000ff
        /*0510*/ 	.word	0x000002e0
        /*0514*/ 	.short	0x0100
        /*0516*/ 	.byte	0x04
	.zero		1


	//   ....[66]....
        /*0518*/ 	.word	0x00000a20
        /*051c*/ 	.word	0x000000ff
        /*0520*/ 	.word	0x00000108
        /*0524*/ 	.short	0x0100
        /*0526*/ 	.byte	0x04
	.zero		1


	//   ....[67]....
        /*0528*/ 	.word	0x00000a30
        /*052c*/ 	.word	0x000000ff
        /*0530*/ 	.word	0x000002e8
        /*0534*/ 	.short	0x0100
        /*0536*/ 	.byte	0x04
	.zero		1


	//   ....[68]....
        /*0538*/ 	.word	0x00000a40
        /*053c*/ 	.word	0x000000ff
        /*0540*/ 	.word	0x00000110
        /*0544*/ 	.short	0x0100
        /*0546*/ 	.byte	0x04
	.zero		1


	//   ....[69]....
        /*0548*/ 	.word	0x00000a50
        /*054c*/ 	.word	0x000000ff
        /*0550*/ 	.word	0x000002f0
        /*0554*/ 	.short	0x0100
        /*0556*/ 	.byte	0x04
	.zero		1


	//   ....[70]....
        /*0558*/ 	.word	0x00000a60
        /*055c*/ 	.word	0x000000ff
        /*0560*/ 	.word	0x00000118
        /*0564*/ 	.short	0x0100
        /*0566*/ 	.byte	0x04
	.zero		1


	//   ....[71]....
        /*0568*/ 	.word	0x00000a70
        /*056c*/ 	.word	0x000000ff
        /*0570*/ 	.word	0x000002f8
        /*0574*/ 	.short	0x0100
        /*0576*/ 	.byte	0x04
	.zero		1


	//   ....[72]....
        /*0578*/ 	.word	0x00000a80
        /*057c*/ 	.word	0x000000ff
        /*0580*/ 	.word	0x00000120
        /*0584*/ 	.short	0x0100
        /*0586*/ 	.byte	0x04
	.zero		1


	//   ....[73]....
        /*0588*/ 	.word	0x00000a90
        /*058c*/ 	.word	0x000000ff
        /*0590*/ 	.word	0x00000300
        /*0594*/ 	.short	0x0100
        /*0596*/ 	.byte	0x04
	.zero		1


	//   ....[74]....
        /*0598*/ 	.word	0x00000aa0
        /*059c*/ 	.word	0x000000ff
        /*05a0*/ 	.word	0x00000128
        /*05a4*/ 	.short	0x0100
        /*05a6*/ 	.byte	0x04
	.zero		1


	//   ....[75]....
        /*05a8*/ 	.word	0x00000ab0
        /*05ac*/ 	.word	0x000000ff
        /*05b0*/ 	.word	0x00000308
        /*05b4*/ 	.short	0x0100
        /*05b6*/ 	.byte	0x04
	.zero		1


	//   ....[76]....
        /*05b8*/ 	.word	0x00000ac0
        /*05bc*/ 	.word	0x000000ff
        /*05c0*/ 	.word	0x00000130
        /*05c4*/ 	.short	0x0100
        /*05c6*/ 	.byte	0x04
	.zero		1


	//   ....[77]....
        /*05c8*/ 	.word	0x00000ad0
        /*05cc*/ 	.word	0x000000ff
        /*05d0*/ 	.word	0x00000310
        /*05d4*/ 	.short	0x0100
        /*05d6*/ 	.byte	0x04
	.zero		1


	//   ....[78]....
        /*05d8*/ 	.word	0x00000ae0
        /*05dc*/ 	.word	0x000000ff
        /*05e0*/ 	.word	0x00000138
        /*05e4*/ 	.short	0x0100
        /*05e6*/ 	.byte	0x04
	.zero		1


	//   ....[79]....
        /*05e8*/ 	.word	0x00000af0
        /*05ec*/ 	.word	0x000000ff
        /*05f0*/ 	.word	0x00000318
        /*05f4*/ 	.short	0x0100
        /*05f6*/ 	.byte	0x04
	.zero		1


	//   ....[80]....
        /*05f8*/ 	.word	0x00000b00
        /*05fc*/ 	.word	0x000000ff
        /*0600*/ 	.word	0x00000140
        /*0604*/ 	.short	0x0100
        /*0606*/ 	.byte	0x04
	.zero		1


	//   ....[81]....
        /*0608*/ 	.word	0x00000b10
        /*060c*/ 	.word	0x000000ff
        /*0610*/ 	.word	0x00000320
        /*0614*/ 	.short	0x0100
        /*0616*/ 	.byte	0x04
	.zero		1


	//   ....[82]....
        /*0618*/ 	.word	0x00000b20
        /*061c*/ 	.word	0x000000ff
        /*0620*/ 	.word	0x00000148
        /*0624*/ 	.short	0x0100
        /*0626*/ 	.byte	0x04
	.zero		1


	//   ....[83]....
        /*0628*/ 	.word	0x00000b30
        /*062c*/ 	.word	0x000000ff
        /*0630*/ 	.word	0x00000328
        /*0634*/ 	.short	0x0100
        /*0636*/ 	.byte	0x04
	.zero		1


	//   ....[84]....
        /*0638*/ 	.word	0x00000b40
        /*063c*/ 	.word	0x000000ff
        /*0640*/ 	.word	0x00000150
        /*0644*/ 	.short	0x0100
        /*0646*/ 	.byte	0x04
	.zero		1


	//   ....[85]....
        /*0648*/ 	.word	0x00000b50
        /*064c*/ 	.word	0x000000ff
        /*0650*/ 	.word	0x00000330
        /*0654*/ 	.short	0x0100
        /*0656*/ 	.byte	0x04
	.zero		1


	//   ....[86]....
        /*0658*/ 	.word	0x00000b60
        /*065c*/ 	.word	0x000000ff
        /*0660*/ 	.word	0x00000158
        /*0664*/ 	.short	0x0100
        /*0666*/ 	.byte	0x04
	.zero		1


	//   ....[87]....
        /*0668*/ 	.word	0x00000b70
        /*066c*/ 	.word	0x000000ff
        /*0670*/ 	.word	0x00000338
        /*0674*/ 	.short	0x0100
        /*0676*/ 	.byte	0x04
	.zero		1


	//   ....[88]....
        /*0678*/ 	.word	0x00000b80
        /*067c*/ 	.word	0x000000ff
        /*0680*/ 	.word	0x00000160
        /*0684*/ 	.short	0x0100
        /*0686*/ 	.byte	0x04
	.zero		1


	//   ....[89]....
        /*0688*/ 	.word	0x00000b90
        /*068c*/ 	.word	0x000000ff
        /*0690*/ 	.word	0x00000340
        /*0694*/ 	.short	0x0100
        /*0696*/ 	.byte	0x04
	.zero		1


	//   ....[90]....
        /*0698*/ 	.word	0x00000ba0
        /*069c*/ 	.word	0x000000ff
        /*06a0*/ 	.word	0x00000168
        /*06a4*/ 	.short	0x0100
        /*06a6*/ 	.byte	0x04
	.zero		1


	//   ....[91]....
        /*06a8*/ 	.word	0x00000bb0
        /*06ac*/ 	.word	0x000000ff
        /*06b0*/ 	.word	0x00000348
        /*06b4*/ 	.short	0x0100
        /*06b6*/ 	.byte	0x04
	.zero		1


	//   ....[92]....
        /*06b8*/ 	.word	0x00000bc0
        /*06bc*/ 	.word	0x000000ff
        /*06c0*/ 	.word	0x00000170
        /*06c4*/ 	.short	0x0100
        /*06c6*/ 	.byte	0x04
	.zero		1


	//   ....[93]....
        /*06c8*/ 	.word	0x00000bd0
        /*06cc*/ 	.word	0x000000ff
        /*06d0*/ 	.word	0x00000350
        /*06d4*/ 	.short	0x0100
        /*06d6*/ 	.byte	0x04
	.zero		1


	//   ....[94]....
        /*06d8*/ 	.word	0x00000be0
        /*06dc*/ 	.word	0x000000ff
        /*06e0*/ 	.word	0x00000178
        /*06e4*/ 	.short	0x0100
        /*06e6*/ 	.byte	0x04
	.zero		1


	//   ....[95]....
        /*06e8*/ 	.word	0x00000bf0
        /*06ec*/ 	.word	0x000000ff
        /*06f0*/ 	.word	0x00000358
        /*06f4*/ 	.short	0x0100
        /*06f6*/ 	.byte	0x04
	.zero		1


	//   ....[96]....
        /*06f8*/ 	.word	0x00000c00
        /*06fc*/ 	.word	0x000000ff
        /*0700*/ 	.word	0x00000180
        /*0704*/ 	.short	0x0100
        /*0706*/ 	.byte	0x04
	.zero		1


	//   ....[97]....
        /*0708*/ 	.word	0x00000c10
        /*070c*/ 	.word	0x000000ff
        /*0710*/ 	.word	0x00000360
        /*0714*/ 	.short	0x0100
        /*0716*/ 	.byte	0x04
	.zero		1


	//   ....[98]....
        /*0718*/ 	.word	0x00000c20
        /*071c*/ 	.word	0x000000ff
        /*0720*/ 	.word	0x00000188
        /*0724*/ 	.short	0x0100
        /*0726*/ 	.byte	0x04
	.zero		1


	//   ....[99]....
        /*0728*/ 	.word	0x00000c30
        /*072c*/ 	.word	0x000000ff
        /*0730*/ 	.word	0x00000368
        /*0734*/ 	.short	0x0100
        /*0736*/ 	.byte	0x04
	.zero		1


	//   ....[100]....
        /*0738*/ 	.word	0x00000c40
        /*073c*/ 	.word	0x000000ff
        /*0740*/ 	.word	0x00000190
        /*0744*/ 	.short	0x0100
        /*0746*/ 	.byte	0x04
	.zero		1


	//   ....[101]....
        /*0748*/ 	.word	0x00000c50
        /*074c*/ 	.word	0x000000ff
        /*0750*/ 	.word	0x00000370
        /*0754*/ 	.short	0x0100
        /*0756*/ 	.byte	0x04
	.zero		1


	//   ....[102]....
        /*0758*/ 	.word	0x00000c60
        /*075c*/ 	.word	0x000000ff
        /*0760*/ 	.word	0x00000198
        /*0764*/ 	.short	0x0100
        /*0766*/ 	.byte	0x04
	.zero		1


	//   ....[103]....
        /*0768*/ 	.word	0x00000c70
        /*076c*/ 	.word	0x000000ff
        /*0770*/ 	.word	0x00000378
        /*0774*/ 	.short	0x0100
        /*0776*/ 	.byte	0x04
	.zero		1


	//   ....[104]....
        /*0778*/ 	.word	0x00000c80
        /*077c*/ 	.word	0x000000ff
        /*0780*/ 	.word	0x000001a0
        /*0784*/ 	.short	0x0100
        /*0786*/ 	.byte	0x04
	.zero		1


	//   ....[105]....
        /*0788*/ 	.word	0x00000c90
        /*078c*/ 	.word	0x000000ff
        /*0790*/ 	.word	0x00000380
        /*0794*/ 	.short	0x0100
        /*0796*/ 	.byte	0x04
	.zero		1


	//   ....[106]....
        /*0798*/ 	.word	0x00000ca0
        /*079c*/ 	.word	0x000000ff
        /*07a0*/ 	.word	0x000001a8
        /*07a4*/ 	.short	0x0100
        /*07a6*/ 	.byte	0x04
	.zero		1


	//   ....[107]....
        /*07a8*/ 	.word	0x00000cb0
        /*07ac*/ 	.word	0x000000ff
        /*07b0*/ 	.word	0x00000388
        /*07b4*/ 	.short	0x0100
        /*07b6*/ 	.byte	0x04
	.zero		1


	//   ....[108]....
        /*07b8*/ 	.word	0x00000cc0
        /*07bc*/ 	.word	0x000000ff
        /*07c0*/ 	.word	0x000001b0
        /*07c4*/ 	.short	0x0100
        /*07c6*/ 	.byte	0x04
	.zero		1


	//   ....[109]....
        /*07c8*/ 	.word	0x00000cd0
        /*07cc*/ 	.word	0x000000ff
        /*07d0*/ 	.word	0x00000390
        /*07d4*/ 	.short	0x0100
        /*07d6*/ 	.byte	0x04
	.zero		1


	//   ....[110]....
        /*07d8*/ 	.word	0x00000ce0
        /*07dc*/ 	.word	0x000000ff
        /*07e0*/ 	.word	0x000001b8
        /*07e4*/ 	.short	0x0100
        /*07e6*/ 	.byte	0x04
	.zero		1


	//   ....[111]....
        /*07e8*/ 	.word	0x00000cf0
        /*07ec*/ 	.word	0x000000ff
        /*07f0*/ 	.word	0x00000398
        /*07f4*/ 	.short	0x0100
        /*07f6*/ 	.byte	0x04
	.zero		1


	//   ....[112]....
        /*07f8*/ 	.word	0x00000d00
        /*07fc*/ 	.word	0x000000ff
        /*0800*/ 	.word	0x000001c0
        /*0804*/ 	.short	0x0100
        /*0806*/ 	.byte	0x04
	.zero		1


	//   ....[113]....
        /*0808*/ 	.word	0x00000d10
        /*080c*/ 	.word	0x000000ff
        /*0810*/ 	.word	0x000003a0
        /*0814*/ 	.short	0x0100
        /*0816*/ 	.byte	0x04
	.zero		1


	//   ....[114]....
        /*0818*/ 	.word	0x00000d20
        /*081c*/ 	.word	0x000000ff
        /*0820*/ 	.word	0x000001c8
        /*0824*/ 	.short	0x0100
        /*0826*/ 	.byte	0x04
	.zero		1


	//   ....[115]....
        /*0828*/ 	.word	0x00000d30
        /*082c*/ 	.word	0x000000ff
        /*0830*/ 	.word	0x000003a8
        /*0834*/ 	.short	0x0100
        /*0836*/ 	.byte	0x04
	.zero		1


	//   ....[116]....
        /*0838*/ 	.word	0x00000d40
        /*083c*/ 	.word	0x000000ff
        /*0840*/ 	.word	0x000001d0
        /*0844*/ 	.short	0x0100
        /*0846*/ 	.byte	0x04
	.zero		1


	//   ....[117]....
        /*0848*/ 	.word	0x00000d50
        /*084c*/ 	.word	0x000000ff
        /*0850*/ 	.word	0x000003b0
        /*0854*/ 	.short	0x0100
        /*0856*/ 	.byte	0x04
	.zero		1


	//   ....[118]....
        /*0858*/ 	.word	0x00000d60
        /*085c*/ 	.word	0x000000ff
        /*0860*/ 	.word	0x000001d8
        /*0864*/ 	.short	0x0100
        /*0866*/ 	.byte	0x04
	.zero		1


	//   ....[119]....
        /*0868*/ 	.word	0x00000d70
        /*086c*/ 	.word	0x000000ff
        /*0870*/ 	.word	0x000003b8
        /*0874*/ 	.short	0x0100
        /*0876*/ 	.byte	0x04
	.zero		1


	//   ....[120]....
        /*0878*/ 	.word	0x00000eb0
        /*087c*/ 	.word	0x000000ff
        /*0880*/ 	.word	0x000003c0
        /*0884*/ 	.short	0x0100
        /*0886*/ 	.byte	0x04
	.zero		1


	//   ....[121]....
        /*0888*/ 	.word	0x00000ec0
        /*088c*/ 	.word	0x000000ff
        /*0890*/ 	.word	0x000003d0
        /*0894*/ 	.short	0x0100
        /*0896*/ 	.byte	0x04
	.zero		1


	//   ....[122]....
        /*0898*/ 	.word	0x00000ed0
        /*089c*/ 	.word	0x000000ff
        /*08a0*/ 	.word	0x000003c8
        /*08a4*/ 	.short	0x0100
        /*08a6*/ 	.byte	0x04
	.zero		1


	//   ....[123]....
        /*08a8*/ 	.word	0x00000ee0
        /*08ac*/ 	.word	0x000000ff
        /*08b0*/ 	.word	0x000003d8
        /*08b4*/ 	.short	0x0100
        /*08b6*/ 	.byte	0x04
	.zero		1


	//   ....[124]....
        /*08b8*/ 	.word	0x00000fd0
        /*08bc*/ 	.word	0x000000ff
        /*08c0*/ 	.word	0x000003e0
        /*08c4*/ 	.short	0x0100
        /*08c6*/ 	.byte	0x06
	.zero		1


	//   ....[125]....
        /*08c8*/ 	.word	0x00000fe0
        /*08cc*/ 	.word	0x000000ff
        /*08d0*/ 	.word	0x000003e8
        /*08d4*/ 	.short	0x0100
        /*08d6*/ 	.byte	0x06
	.zero		1


	//   ....[126]....
        /*08d8*/ 	.word	0x00001120
        /*08dc*/ 	.word	0x000000ff
        /*08e0*/ 	.word	0x000003f0
        /*08e4*/ 	.short	0x0100
        /*08e6*/ 	.byte	0x06
	.zero		1


	//   ....[127]....
        /*08e8*/ 	.word	0x00001130
        /*08ec*/ 	.word	0x000000ff
        /*08f0*/ 	.word	0x00000400
        /*08f4*/ 	.short	0x0100
        /*08f6*/ 	.byte	0x06
	.zero		1


	//   ....[128]....
        /*08f8*/ 	.word	0x00001140
        /*08fc*/ 	.word	0x000000ff
        /*0900*/ 	.word	0x000003f8
        /*0904*/ 	.short	0x0100
        /*0906*/ 	.byte	0x06
	.zero		1


	//   ....[129]....
        /*0908*/ 	.word	0x00001150
        /*090c*/ 	.word	0x000000ff
        /*0910*/ 	.word	0x00000408
        /*0914*/ 	.short	0x0100
        /*0916*/ 	.byte	0x06
	.zero		1


	//   ....[130]....
        /*0918*/ 	.word	0x00001280
        /*091c*/ 	.word	0x000000ff
        /*0920*/ 	.word	0x00000410
        /*0924*/ 	.short	0x0100
        /*0926*/ 	.byte	0x04
	.zero		1


	//   ....[131]....
        /*0928*/ 	.word	0x00001290
        /*092c*/ 	.word	0x000000ff
        /*0930*/ 	.word	0x00000430
        /*0934*/ 	.short	0x0100
        /*0936*/ 	.byte	0x04
	.zero		1


	//   ....[132]....
        /*0938*/ 	.word	0x000012a0
        /*093c*/ 	.word	0x000000ff
        /*0940*/ 	.word	0x00000418
        /*0944*/ 	.short	0x0100
        /*0946*/ 	.byte	0x04
	.zero		1


	//   ....[133]....
        /*0948*/ 	.word	0x000012b0
        /*094c*/ 	.word	0x000000ff
        /*0950*/ 	.word	0x00000438
        /*0954*/ 	.short	0x0100
        /*0956*/ 	.byte	0x04
	.zero		1


	//   ....[134]....
        /*0958*/ 	.word	0x000012c0
        /*095c*/ 	.word	0x000000ff
        /*0960*/ 	.word	0x00000420
        /*0964*/ 	.short	0x0100
        /*0966*/ 	.byte	0x04
	.zero		1


	//   ....[135]....
        /*0968*/ 	.word	0x000012d0
        /*096c*/ 	.word	0x000000ff
        /*0970*/ 	.word	0x00000440
        /*0974*/ 	.short	0x0100
        /*0976*/ 	.byte	0x04
	.zero		1


	//   ....[136]....
        /*0978*/ 	.word	0x000012e0
        /*097c*/ 	.word	0x000000ff
        /*0980*/ 	.word	0x00000428
        /*0984*/ 	.short	0x0100
        /*0986*/ 	.byte	0x04
	.zero		1


	//   ....[137]....
        /*0988*/ 	.word	0x000012f0
        /*098c*/ 	.word	0x000000ff
        /*0990*/ 	.word	0x00000448
        /*0994*/ 	.short	0x0100
        /*0996*/ 	.byte	0x04
	.zero		1


	//   ....[138]....
        /*0998*/ 	.word	0x000013e0
        /*099c*/ 	.word	0x000000ff
        /*09a0*/ 	.word	0x00000450
        /*09a4*/ 	.short	0x0100
        /*09a6*/ 	.byte	0x04
	.zero		1


	//   ....[139]....
        /*09a8*/ 	.word	0x000013f0
        /*09ac*/ 	.word	0x000000ff
        /*09b0*/ 	.word	0x00000460
        /*09b4*/ 	.short	0x0100
        /*09b6*/ 	.byte	0x04
	.zero		1


	//   ....[140]....
        /*09b8*/ 	.word	0x00001400
        /*09bc*/ 	.word	0x000000ff
        /*09c0*/ 	.word	0x00000458
        /*09c4*/ 	.short	0x0100
        /*09c6*/ 	.byte	0x04
	.zero		1


	//   ....[141]....
        /*09c8*/ 	.word	0x00001410
        /*09cc*/ 	.word	0x000000ff
        /*09d0*/ 	.word	0x00000468
        /*09d4*/ 	.short	0x0100
        /*09d6*/ 	.byte	0x04
	.zero		1


	//   ....[142]....
        /*09d8*/ 	.word	0x00001f70
        /*09dc*/ 	.word	0x00000000
        /*09e0*/ 	.word	0x00000460
        /*09e4*/ 	.short	0x010a
        /*09e6*/ 	.byte	0xff
	.zero		1


	//   ....[143]....
        /*09e8*/ 	.word	0x00001fa0
        /*09ec*/ 	.word	0x00000000
        /*09f0*/ 	.word	0x00000450
        /*09f4*/ 	.short	0x0101
        /*09f6*/ 	.byte	0xff
	.zero		1


	//   ....[144]....
        /*09f8*/ 	.word	0x00002050
        /*09fc*/ 	.word	0x000000ff
        /*0a00*/ 	.word	0x000001e0
        /*0a04*/ 	.short	0x010a
        /*0a06*/ 	.byte	0x06
	.zero		1


	//   ....[145]....
        /*0a08*/ 	.word	0x000020d0
        /*0a0c*/ 	.word	0x000000ff
        /*0a10*/ 	.word	0x000001e0
        /*0a14*/ 	.short	0x010a
        /*0a16*/ 	.byte	0x21
	.zero		1


	//   ....[146]....
        /*0a18*/ 	.word	0x00002260
        /*0a1c*/ 	.word	0x000000ff
        /*0a20*/ 	.word	0x000001e0
        /*0a24*/ 	.short	0x010a
        /*0a26*/ 	.byte	0x06
	.zero		1


	//   ....[147]....
        /*0a28*/ 	.word	0x00002390
        /*0a2c*/ 	.word	0x000000ff
        /*0a30*/ 	.word	0x000003e8
        /*0a34*/ 	.short	0x0101
        /*0a36*/ 	.byte	0x0f
	.zero		1


	//   ....[148]....
        /*0a38*/ 	.word	0x000023b0
        /*0a3c*/ 	.word	0x000000ff
        /*0a40*/ 	.word	0x000001e0
        /*0a44*/ 	.short	0x010a
        /*0a46*/ 	.byte	0x06
	.zero		1


	//   ....[149]....
        /*0a48*/ 	.word	0x00002430
        /*0a4c*/ 	.word	0x000000ff
        /*0a50*/ 	.word	0x000001e0
        /*0a54*/ 	.short	0x010a
        /*0a56*/ 	.byte	0x09
	.zero		1


	//   ....[150]....
        /*0a58*/ 	.word	0x000025c0
        /*0a5c*/ 	.word	0x000000ff
        /*0a60*/ 	.word	0x000001e0
        /*0a64*/ 	.short	0x010a
        /*0a66*/ 	.byte	0x07
	.zero		1


	//   ....[151]....
        /*0a68*/ 	.word	0x00002700
        /*0a6c*/ 	.word	0x00000003
        /*0a70*/ 	.word	0x000003f0
        /*0a74*/ 	.short	0x010a
        /*0a76*/ 	.byte	0xff
	.zero		1


	//   ....[152]....
        /*0a78*/ 	.word	0x00002850
        /*0a7c*/ 	.word	0x00000000
        /*0a80*/ 	.word	0x00000000
        /*0a84*/ 	.short	0x0101
        /*0a86*/ 	.byte	0xff
	.zero		1


	//   ....[153]....
        /*0a88*/ 	.word	0x00002df0
        /*0a8c*/ 	.word	0x000000ff
        /*0a90*/ 	.word	0x00000000
        /*0a94*/ 	.short	0x010a
        /*0a96*/ 	.byte	0x04
	.zero		1


	//   ....[154]....
        /*0a98*/ 	.word	0x00002e80
        /*0a9c*/ 	.word	0x000000ff
        /*0aa0*/ 	.word	0x00000000
        /*0aa4*/ 	.short	0x010a
        /*0aa6*/ 	.byte	0x05
	.zero		1


	//   ....[155]....
        /*0aa8*/ 	.word	0x00002f10
        /*0aac*/ 	.word	0x000000ff
        /*0ab0*/ 	.word	0x00000000
        /*0ab4*/ 	.short	0x010a
        /*0ab6*/ 	.byte	0x05
	.zero		1


	//   ....[156]....
        /*0ab8*/ 	.word	0x00002fa0
        /*0abc*/ 	.word	0x000000ff
        /*0ac0*/ 	.word	0x00000000
        /*0ac4*/ 	.short	0x010a
        /*0ac6*/ 	.byte	0x05
	.zero		1


	//   ....[157]....
        /*0ac8*/ 	.word	0x00003030
        /*0acc*/ 	.word	0x000000ff
        /*0ad0*/ 	.word	0x00000000
        /*0ad4*/ 	.short	0x010a
        /*0ad6*/ 	.byte	0x05
	.zero		1


	//   ....[158]....
        /*0ad8*/ 	.word	0x000030c0
        /*0adc*/ 	.word	0x000000ff
        /*0ae0*/ 	.word	0x00000000
        /*0ae4*/ 	.short	0x010a
        /*0ae6*/ 	.byte	0x05
	.zero		1


	//   ....[159]....
        /*0ae8*/ 	.word	0x00003150
        /*0aec*/ 	.word	0x000000ff
        /*0af0*/ 	.word	0x00000000
        /*0af4*/ 	.short	0x010a
        /*0af6*/ 	.byte	0x05
	.zero		1


	//   ....[160]....
        /*0af8*/ 	.word	0x000031e0
        /*0afc*/ 	.word	0x000000ff
        /*0b00*/ 	.word	0x00000000
        /*0b04*/ 	.short	0x010a
        /*0b06*/ 	.byte	0x05
	.zero		1


	//   ....[161]....
        /*0b08*/ 	.word	0x00003270
        /*0b0c*/ 	.word	0x000000ff
        /*0b10*/ 	.word	0x00000000
        /*0b14*/ 	.short	0x010a
        /*0b16*/ 	.byte	0x05
	.zero		1


	//   ....[162]....
        /*0b18*/ 	.word	0x00003300
        /*0b1c*/ 	.word	0x000000ff
        /*0b20*/ 	.word	0x00000000
        /*0b24*/ 	.short	0x010a
        /*0b26*/ 	.byte	0x05
	.zero		1


	//   ....[163]....
        /*0b28*/ 	.word	0x00003390
        /*0b2c*/ 	.word	0x000000ff
        /*0b30*/ 	.word	0x00000000
        /*0b34*/ 	.short	0x010a
        /*0b36*/ 	.byte	0x05
	.zero		1


	//   ....[164]....
        /*0b38*/ 	.word	0x00003420
        /*0b3c*/ 	.word	0x000000ff
        /*0b40*/ 	.word	0x00000000
        /*0b44*/ 	.short	0x010a
        /*0b46*/ 	.byte	0x05
	.zero		1


	//   ....[165]....
        /*0b48*/ 	.word	0x000034b0
        /*0b4c*/ 	.word	0x000000ff
        /*0b50*/ 	.word	0x00000000
        /*0b54*/ 	.short	0x010a
        /*0b56*/ 	.byte	0x05
	.zero		1


	//   ....[166]....
        /*0b58*/ 	.word	0x00003540
        /*0b5c*/ 	.word	0x000000ff
        /*0b60*/ 	.word	0x00000000
        /*0b64*/ 	.short	0x010a
        /*0b66*/ 	.byte	0x05
	.zero		1


	//   ....[167]....
        /*0b68*/ 	.word	0x000035d0
        /*0b6c*/ 	.word	0x000000ff
        /*0b70*/ 	.word	0x00000000
        /*0b74*/ 	.short	0x010a
        /*0b76*/ 	.byte	0x05
	.zero		1


	//   ....[168]....
        /*0b78*/ 	.word	0x00003660
        /*0b7c*/ 	.word	0x000000ff
        /*0b80*/ 	.word	0x00000000
        /*0b84*/ 	.short	0x010a
        /*0b86*/ 	.byte	0x05
	.zero		1


	//   ....[169]....
        /*0b88*/ 	.word	0x000036f0
        /*0b8c*/ 	.word	0x000000ff
        /*0b90*/ 	.word	0x00000000
        /*0b94*/ 	.short	0x010a
        /*0b96*/ 	.byte	0x05
	.zero		1


	//   ....[170]....
        /*0b98*/ 	.word	0x00003780
        /*0b9c*/ 	.word	0x000000ff
        /*0ba0*/ 	.word	0x00000000
        /*0ba4*/ 	.short	0x010a
        /*0ba6*/ 	.byte	0x05
	.zero		1


	//   ....[171]....
        /*0ba8*/ 	.word	0x00003810
        /*0bac*/ 	.word	0x000000ff
        /*0bb0*/ 	.word	0x00000000
        /*0bb4*/ 	.short	0x010a
        /*0bb6*/ 	.byte	0x05
	.zero		1


	//   ....[172]....
        /*0bb8*/ 	.word	0x000038a0
        /*0bbc*/ 	.word	0x000000ff
        /*0bc0*/ 	.word	0x00000000
        /*0bc4*/ 	.short	0x010a
        /*0bc6*/ 	.byte	0x05
	.zero		1


	//   ....[173]....
        /*0bc8*/ 	.word	0x00003930
        /*0bcc*/ 	.word	0x000000ff
        /*0bd0*/ 	.word	0x00000000
        /*0bd4*/ 	.short	0x010a
        /*0bd6*/ 	.byte	0x05
	.zero		1


	//   ....[174]....
        /*0bd8*/ 	.word	0x000039c0
        /*0bdc*/ 	.word	0x000000ff
        /*0be0*/ 	.word	0x00000000
        /*0be4*/ 	.short	0x010a
        /*0be6*/ 	.byte	0x05
	.zero		1


	//   ....[175]....
        /*0be8*/ 	.word	0x00003a50
        /*0bec*/ 	.word	0x000000ff
        /*0bf0*/ 	.word	0x00000000
        /*0bf4*/ 	.short	0x010a
        /*0bf6*/ 	.byte	0x05
	.zero		1


	//   ....[176]....
        /*0bf8*/ 	.word	0x00003ae0
        /*0bfc*/ 	.word	0x000000ff
        /*0c00*/ 	.word	0x00000000
        /*0c04*/ 	.short	0x010a
        /*0c06*/ 	.byte	0x05
	.zero		1


	//   ....[177]....
        /*0c08*/ 	.word	0x00003b70
        /*0c0c*/ 	.word	0x000000ff
        /*0c10*/ 	.word	0x00000000
        /*0c14*/ 	.short	0x010a
        /*0c16*/ 	.byte	0x05
	.zero		1


	//   ....[178]....
        /*0c18*/ 	.word	0x00003c00
        /*0c1c*/ 	.word	0x000000ff
        /*0c20*/ 	.word	0x00000000
        /*0c24*/ 	.short	0x010a
        /*0c26*/ 	.byte	0x05
	.zero		1


	//   ....[179]....
        /*0c28*/ 	.word	0x00003c90
        /*0c2c*/ 	.word	0x000000ff
        /*0c30*/ 	.word	0x00000000
        /*0c34*/ 	.short	0x010a
        /*0c36*/ 	.byte	0x05
	.zero		1


	//   ....[180]....
        /*0c38*/ 	.word	0x00003d20
        /*0c3c*/ 	.word	0x000000ff
        /*0c40*/ 	.word	0x00000000
        /*0c44*/ 	.short	0x010a
        /*0c46*/ 	.byte	0x05
	.zero		1


	//   ....[181]....
        /*0c48*/ 	.word	0x00003db0
        /*0c4c*/ 	.word	0x000000ff
        /*0c50*/ 	.word	0x00000000
        /*0c54*/ 	.short	0x010a
        /*0c56*/ 	.byte	0x05
	.zero		1


	//   ....[182]....
        /*0c58*/ 	.word	0x00003e40
        /*0c5c*/ 	.word	0x000000ff
        /*0c60*/ 	.word	0x00000000
        /*0c64*/ 	.short	0x010a
        /*0c66*/ 	.byte	0x05
	.zero		1


	//   ....[183]....
        /*0c68*/ 	.word	0x00003ed0
        /*0c6c*/ 	.word	0x000000ff
        /*0c70*/ 	.word	0x00000000
        /*0c74*/ 	.short	0x010a
        /*0c76*/ 	.byte	0x05
	.zero		1


	//   ....[184]....
        /*0c78*/ 	.word	0x00003f60
        /*0c7c*/ 	.word	0x000000ff
        /*0c80*/ 	.word	0x00000000
        /*0c84*/ 	.short	0x010a
        /*0c86*/ 	.byte	0x05
	.zero		1


	//   ....[185]....
        /*0c88*/ 	.word	0x00003ff0
        /*0c8c*/ 	.word	0x000000ff
        /*0c90*/ 	.word	0x00000000
        /*0c94*/ 	.short	0x010a
        /*0c96*/ 	.byte	0x05
	.zero		1


	//   ....[186]....
        /*0c98*/ 	.word	0x00004080
        /*0c9c*/ 	.word	0x000000ff
        /*0ca0*/ 	.word	0x00000000
        /*0ca4*/ 	.short	0x010a
        /*0ca6*/ 	.byte	0x05
	.zero		1


	//   ....[187]....
        /*0ca8*/ 	.word	0x00004110
        /*0cac*/ 	.word	0x000000ff
        /*0cb0*/ 	.word	0x00000000
        /*0cb4*/ 	.short	0x010a
        /*0cb6*/ 	.byte	0x05
	.zero		1


	//   ....[188]....
        /*0cb8*/ 	.word	0x000041a0
        /*0cbc*/ 	.word	0x000000ff
        /*0cc0*/ 	.word	0x00000000
        /*0cc4*/ 	.short	0x010a
        /*0cc6*/ 	.byte	0x05
	.zero		1


	//   ....[189]....
        /*0cc8*/ 	.word	0x00004230
        /*0ccc*/ 	.word	0x000000ff
        /*0cd0*/ 	.word	0x00000000
        /*0cd4*/ 	.short	0x010a
        /*0cd6*/ 	.byte	0x05
	.zero		1


	//   ....[190]....
        /*0cd8*/ 	.word	0x000042c0
        /*0cdc*/ 	.word	0x000000ff
        /*0ce0*/ 	.word	0x00000000
        /*0ce4*/ 	.short	0x010a
        /*0ce6*/ 	.byte	0x05
	.zero		1


	//   ....[191]....
        /*0ce8*/ 	.word	0x00004350
        /*0cec*/ 	.word	0x000000ff
        /*0cf0*/ 	.word	0x00000000
        /*0cf4*/ 	.short	0x010a
        /*0cf6*/ 	.byte	0x05
	.zero		1


	//   ....[192]....
        /*0cf8*/ 	.word	0x000043e0
        /*0cfc*/ 	.word	0x000000ff
        /*0d00*/ 	.word	0x00000000
        /*0d04*/ 	.short	0x010a
        /*0d06*/ 	.byte	0x05
	.zero		1


	//   ....[193]....
        /*0d08*/ 	.word	0x00004470
        /*0d0c*/ 	.word	0x000000ff
        /*0d10*/ 	.word	0x00000000
        /*0d14*/ 	.short	0x010a
        /*0d16*/ 	.byte	0x05
	.zero		1


	//   ....[194]....
        /*0d18*/ 	.word	0x00004500
        /*0d1c*/ 	.word	0x000000ff
        /*0d20*/ 	.word	0x00000000
        /*0d24*/ 	.short	0x010a
        /*0d26*/ 	.byte	0x05
	.zero		1


	//   ....[195]....
        /*0d28*/ 	.word	0x00004590
        /*0d2c*/ 	.word	0x000000ff
        /*0d30*/ 	.word	0x00000000
        /*0d34*/ 	.short	0x010a
        /*0d36*/ 	.byte	0x05
	.zero		1


	//   ....[196]....
        /*0d38*/ 	.word	0x00004620
        /*0d3c*/ 	.word	0x000000ff
        /*0d40*/ 	.word	0x00000000
        /*0d44*/ 	.short	0x010a
        /*0d46*/ 	.byte	0x05
	.zero		1


	//   ....[197]....
        /*0d48*/ 	.word	0x000046b0
        /*0d4c*/ 	.word	0x000000ff
        /*0d50*/ 	.word	0x00000000
        /*0d54*/ 	.short	0x010a
        /*0d56*/ 	.byte	0x05
	.zero		1


	//   ....[198]....
        /*0d58*/ 	.word	0x00004740
        /*0d5c*/ 	.word	0x000000ff
        /*0d60*/ 	.word	0x00000000
        /*0d64*/ 	.short	0x010a
        /*0d66*/ 	.byte	0x05
	.zero		1


	//   ....[199]....
        /*0d68*/ 	.word	0x000047d0
        /*0d6c*/ 	.word	0x000000ff
        /*0d70*/ 	.word	0x00000000
        /*0d74*/ 	.short	0x010a
        /*0d76*/ 	.byte	0x05
	.zero		1


	//   ....[200]....
        /*0d78*/ 	.word	0x00004860
        /*0d7c*/ 	.word	0x000000ff
        /*0d80*/ 	.word	0x00000000
        /*0d84*/ 	.short	0x010a
        /*0d86*/ 	.byte	0x05
	.zero		1


	//   ....[201]....
        /*0d88*/ 	.word	0x000048f0
        /*0d8c*/ 	.word	0x000000ff
        /*0d90*/ 	.word	0x00000000
        /*0d94*/ 	.short	0x010a
        /*0d96*/ 	.byte	0x05
	.zero		1


	//   ....[202]....
        /*0d98*/ 	.word	0x00004980
        /*0d9c*/ 	.word	0x000000ff
        /*0da0*/ 	.word	0x00000000
        /*0da4*/ 	.short	0x010a
        /*0da6*/ 	.byte	0x05
	.zero		1


	//   ....[203]....
        /*0da8*/ 	.word	0x00004a10
        /*0dac*/ 	.word	0x000000ff
        /*0db0*/ 	.word	0x00000000
        /*0db4*/ 	.short	0x010a
        /*0db6*/ 	.byte	0x05
	.zero		1


	//   ....[204]....
        /*0db8*/ 	.word	0x00004aa0
        /*0dbc*/ 	.word	0x000000ff
        /*0dc0*/ 	.word	0x00000000
        /*0dc4*/ 	.short	0x010a
        /*0dc6*/ 	.byte	0x05
	.zero		1


	//   ....[205]....
        /*0dc8*/ 	.word	0x00004b30
        /*0dcc*/ 	.word	0x000000ff
        /*0dd0*/ 	.word	0x00000000
        /*0dd4*/ 	.short	0x010a
        /*0dd6*/ 	.byte	0x05
	.zero		1


	//   ....[206]....
        /*0dd8*/ 	.word	0x00004bc0
        /*0ddc*/ 	.word	0x000000ff
        /*0de0*/ 	.word	0x00000000
        /*0de4*/ 	.short	0x010a
        /*0de6*/ 	.byte	0x05
	.zero		1


	//   ....[207]....
        /*0de8*/ 	.word	0x00004c50
        /*0dec*/ 	.word	0x000000ff
        /*0df0*/ 	.word	0x00000000
        /*0df4*/ 	.short	0x010a
        /*0df6*/ 	.byte	0x05
	.zero		1


	//   ....[208]....
        /*0df8*/ 	.word	0x00004ce0
        /*0dfc*/ 	.word	0x000000ff
        /*0e00*/ 	.word	0x00000000
        /*0e04*/ 	.short	0x010a
        /*0e06*/ 	.byte	0x05
	.zero		1


	//   ....[209]....
        /*0e08*/ 	.word	0x00004d70
        /*0e0c*/ 	.word	0x000000ff
        /*0e10*/ 	.word	0x00000000
        /*0e14*/ 	.short	0x010a
        /*0e16*/ 	.byte	0x05
	.zero		1


	//   ....[210]....
        /*0e18*/ 	.word	0x00004e00
        /*0e1c*/ 	.word	0x000000ff
        /*0e20*/ 	.word	0x00000000
        /*0e24*/ 	.short	0x010a
        /*0e26*/ 	.byte	0x05
	.zero		1


	//   ....[211]....
        /*0e28*/ 	.word	0x00004e90
        /*0e2c*/ 	.word	0x000000ff
        /*0e30*/ 	.word	0x00000000
        /*0e34*/ 	.short	0x010a
        /*0e36*/ 	.byte	0x05
	.zero		1


	//   ....[212]....
        /*0e38*/ 	.word	0x00004f30
        /*0e3c*/ 	.word	0x00000000
        /*0e40*/ 	.word	0x00000000
        /*0e44*/ 	.short	0x010a
        /*0e46*/ 	.byte	0xff
	.zero		1


	//   ....[213]....
        /*0e48*/ 	.word	0x00005050
        /*0e4c*/ 	.word	0x00000002
        /*0e50*/ 	.word	0x00000450
        /*0e54*/ 	.short	0x010a
        /*0e56*/ 	.byte	0xff
	.zero		1


	//   ....[214]....
        /*0e58*/ 	.word	0x000050c0
        /*0e5c*/ 	.word	0x00000002
        /*0e60*/ 	.word	0x00000000
        /*0e64*/ 	.short	0x0101
        /*0e66*/ 	.byte	0xff
	.zero		1


	//   ....[215]....
        /*0e68*/ 	.word	0x000050e0
        /*0e6c*/ 	.word	0x000000ff
        /*0e70*/ 	.word	0x00000400
        /*0e74*/ 	.short	0x010a
        /*0e76*/ 	.byte	0x04
	.zero		1


	//   ....[216]....
        /*0e78*/ 	.word	0x00005200
        /*0e7c*/ 	.word	0x00000002
        /*0e80*/ 	.word	0x000003f0
        /*0e84*/ 	.short	0x010a
        /*0e86*/ 	.byte	0xff
	.zero		1


	//   ....[217]....
        /*0e88*/ 	.word	0x00005300
        /*0e8c*/ 	.word	0x00000002
        /*0e90*/ 	.word	0x00000000
        /*0e94*/ 	.short	0x0101
        /*0e96*/ 	.byte	0xff
	.zero		1


	//   ....[218]....
        /*0e98*/ 	.word	0x00005390
        /*0e9c*/ 	.word	0x000000ff
        /*0ea0*/ 	.word	0x00000400
        /*0ea4*/ 	.short	0x0106
        /*0ea6*/ 	.byte	0x04
	.zero		1


	//   ....[219]....
        /*0ea8*/ 	.word	0x000053b0
        /*0eac*/ 	.word	0x000000ff
        /*0eb0*/ 	.word	0x00000400
        /*0eb4*/ 	.short	0x010a
        /*0eb6*/ 	.byte	0x04
	.zero		1


	//   ....[220]....
        /*0eb8*/ 	.word	0x00005440
        /*0ebc*/ 	.word	0x000000ff
        /*0ec0*/ 	.word	0x00000400
        /*0ec4*/ 	.short	0x0106
        /*0ec6*/ 	.byte	0x06
	.zero		1


	//   ....[221]....
        /*0ec8*/ 	.word	0x00005480
        /*0ecc*/ 	.word	0x00000000
        /*0ed0*/ 	.word	0x00000400
        /*0ed4*/ 	.short	0x010a
        /*0ed6*/ 	.byte	0xff
	.zero		1


	//   ....[222]....
        /*0ed8*/ 	.word	0x00005970
        /*0edc*/ 	.word	0x00000000
        /*0ee0*/ 	.word	0x000003f0
        /*0ee4*/ 	.short	0x010a
        /*0ee6*/ 	.byte	0xff
	.zero		1


	//   ....[223]....
        /*0ee8*/ 	.word	0x00005a70
        /*0eec*/ 	.word	0x00000003
        /*0ef0*/ 	.word	0x00000000
        /*0ef4*/ 	.short	0x0101
        /*0ef6*/ 	.byte	0xff
	.zero		1


	//   ....[224]....
        /*0ef8*/ 	.word	0x00005a80
        /*0efc*/ 	.word	0x000000ff
        /*0f00*/ 	.word	0x00000000
        /*0f04*/ 	.short	0x010a
        /*0f06*/ 	.byte	0x05
	.zero		1


	//   ....[225]....
        /*0f08*/ 	.word	0x00005aa0
        /*0f0c*/ 	.word	0x000000ff
        /*0f10*/ 	.word	0x00000430
        /*0f14*/ 	.short	0x010a
        /*0f16*/ 	.byte	0x13
	.zero		1


	//   ....[226]....
        /*0f18*/ 	.word	0x00005bd0
        /*0f1c*/ 	.word	0x000000ff
        /*0f20*/ 	.word	0x00000000
        /*0f24*/ 	.short	0x010a
        /*0f26*/ 	.byte	0x07
	.zero		1


	//   ....[227]....
        /*0f28*/ 	.word	0x00005ce0
        /*0f2c*/ 	.word	0x000000ff
        /*0f30*/ 	.word	0x00000000
        /*0f34*/ 	.short	0x010a
        /*0f36*/ 	.byte	0x0a
	.zero		1


	//   ....[228]....
        /*0f38*/ 	.word	0x00005eb0
        /*0f3c*/ 	.word	0x000000ff
        /*0f40*/ 	.word	0x00000000
        /*0f44*/ 	.short	0x010a
        /*0f46*/ 	.byte	0x04
	.zero		1


	//   ....[229]....
        /*0f48*/ 	.word	0x00005f40
        /*0f4c*/ 	.word	0x000000ff
        /*0f50*/ 	.word	0x00000000
        /*0f54*/ 	.short	0x010a
        /*0f56*/ 	.byte	0x05
	.zero		1


	//   ....[230]....
        /*0f58*/ 	.word	0x00005fd0
        /*0f5c*/ 	.word	0x000000ff
        /*0f60*/ 	.word	0x00000000
        /*0f64*/ 	.short	0x010a
        /*0f66*/ 	.byte	0x05
	.zero		1


	//   ....[231]....
        /*0f68*/ 	.word	0x00006060
        /*0f6c*/ 	.word	0x000000ff
        /*0f70*/ 	.word	0x00000000
        /*0f74*/ 	.short	0x010a
        /*0f76*/ 	.byte	0x04
	.zero		1


	//   ....[232]....
        /*0f78*/ 	.word	0x00006540
        /*0f7c*/ 	.word	0x00000003
        /*0f80*/ 	.word	0x000003f0
        /*0f84*/ 	.short	0x010a
        /*0f86*/ 	.byte	0xff
	.zero		1


	//   ....[233]....
        /*0f88*/ 	.word	0x000066b0
        /*0f8c*/ 	.word	0x00000000
        /*0f90*/ 	.word	0x00000000
        /*0f94*/ 	.short	0x0101
        /*0f96*/ 	.byte	0xff
	.zero		1


	//   ....[234]....
        /*0f98*/ 	.word	0x00006b60
        /*0f9c*/ 	.word	0x000000ff
        /*0fa0*/ 	.word	0x000003e8
        /*0fa4*/ 	.short	0x010a
        /*0fa6*/ 	.byte	0x06
	.zero		1


	//   ....[235]....
        /*0fa8*/ 	.word	0x00006d30
        /*0fac*/ 	.word	0x000000ff
        /*0fb0*/ 	.word	0x000003d0
        /*0fb4*/ 	.short	0x010a
        /*0fb6*/ 	.byte	0x05
	.zero		1


	//   ....[236]....
        /*0fb8*/ 	.word	0x00007060
        /*0fbc*/ 	.word	0x000000ff
        /*0fc0*/ 	.word	0x000003c0
        /*0fc4*/ 	.short	0x010b
        /*0fc6*/ 	.byte	0x05
	.zero		1


	//   ....[237]....
        /*0fc8*/ 	.word	0x00007070
        /*0fcc*/ 	.word	0x000000ff
        /*0fd0*/ 	.word	0x00000000
        /*0fd4*/ 	.short	0x0101
        /*0fd6*/ 	.byte	0x04
	.zero		1


	//   ....[238]....
        /*0fd8*/ 	.word	0x000070c0
        /*0fdc*/ 	.word	0x000000ff
        /*0fe0*/ 	.word	0x00000000
        /*0fe4*/ 	.short	0x010a
        /*0fe6*/ 	.byte	0x04
	.zero		1


	//   ....[239]....
        /*0fe8*/ 	.word	0x00007160
        /*0fec*/ 	.word	0x00000000
        /*0ff0*/ 	.word	0x00000000
        /*0ff4*/ 	.short	0x010a
        /*0ff6*/ 	.byte	0xff
	.zero		1


	//   ....[240]....
        /*0ff8*/ 	.word	0x00007470
        /*0ffc*/ 	.word	0x00000008
        /*1000*/ 	.word	0x000003f0
        /*1004*/ 	.short	0x010a
        /*1006*/ 	.byte	0xff
	.zero		1


	//   ....[241]....
        /*1008*/ 	.word	0x000075f0
        /*100c*/ 	.word	0x00000000
        /*1010*/ 	.word	0x00000000
        /*1014*/ 	.short	0x0101
        /*1016*/ 	.byte	0xff
	.zero		1


	//   ....[242]....
        /*1018*/ 	.word	0x00008030
        /*101c*/ 	.word	0x00000000
        /*1020*/ 	.word	0x000003c0
        /*1024*/ 	.short	0x010a
        /*1026*/ 	.byte	0xff
	.zero		1


	//   ....[243]....
        /*1028*/ 	.word	0x00008050
        /*102c*/ 	.word	0x00000011
        /*1030*/ 	.word	0x00000410
        /*1034*/ 	.short	0x010a
        /*1036*/ 	.byte	0xff
	.zero		1


	//   ....[244]....
        /*1038*/ 	.word	0x00008160
        /*103c*/ 	.word	0x00000000
        /*1040*/ 	.word	0x000003c0
        /*1044*/ 	.short	0x010a
        /*1046*/ 	.byte	0xff
	.zero		1


	//   ....[245]....
        /*1048*/ 	.word	0x00008300
        /*104c*/ 	.word	0x00000011
        /*1050*/ 	.word	0x00000410
        /*1054*/ 	.short	0x010a
        /*1056*/ 	.byte	0xff
	.zero		1


	//   ....[246]....
        /*1058*/ 	.word	0x00008c90
        /*105c*/ 	.word	0x000000ff
        /*1060*/ 	.word	0x00000000
        /*1064*/ 	.short	0x0101
        /*1066*/ 	.byte	0x04
	.zero		1


	//   ....[247]....
        /*1068*/ 	.word	0x00009030
        /*106c*/ 	.word	0x00000000
        /*1070*/ 	.word	0x00000000
        /*1074*/ 	.short	0x0101
        /*1076*/ 	.byte	0xff
	.zero		1


	//   ....[248]....
        /*1078*/ 	.word	0x000092d0
        /*107c*/ 	.word	0x00000000
        /*1080*/ 	.word	0x00000460
        /*1084*/ 	.short	0x010a
        /*1086*/ 	.byte	0xff
	.zero		1


	//   ....[249]....
        /*1088*/ 	.word	0x00009330
        /*108c*/ 	.word	0x00000000
        /*1090*/ 	.word	0x000001e0
        /*1094*/ 	.short	0x010a
        /*1096*/ 	.byte	0xff
	.zero		1


	//   ....[250]....
        /*1098*/ 	.word	0x00009390
        /*109c*/ 	.word	0x00000000
        /*10a0*/ 	.word	0x000001e0
        /*10a4*/ 	.short	0x010a
        /*10a6*/ 	.byte	0xff
	.zero		1


	//   ....[251]....
        /*10a8*/ 	.word	0x000093e0
        /*10ac*/ 	.word	0x00000003
        /*10b0*/ 	.word	0x000003f0
        /*10b4*/ 	.short	0x010a
        /*10b6*/ 	.byte	0xff
	.zero		1


	//   ....[252]....
        /*10b8*/ 	.word	0x00009440
        /*10bc*/ 	.word	0x00000000
        /*10c0*/ 	.word	0x00000000
        /*10c4*/ 	.short	0x010a
        /*10c6*/ 	.byte	0xff
	.zero		1


	//   ....[253]....
        /*10c8*/ 	.word	0x000094a0
        /*10cc*/ 	.word	0x00000000
        /*10d0*/ 	.word	0x00000000
        /*10d4*/ 	.short	0x010a
        /*10d6*/ 	.byte	0xff
	.zero		1


	//   ....[254]....
        /*10d8*/ 	.word	0x00009500
        /*10dc*/ 	.word	0x00000000
        /*10e0*/ 	.word	0x00000000
        /*10e4*/ 	.short	0x010a
        /*10e6*/ 	.byte	0xff
	.zero		1


	//   ....[255]....
        /*10e8*/ 	.word	0x00009560
        /*10ec*/ 	.word	0x00000000
        /*10f0*/ 	.word	0x00000000
        /*10f4*/ 	.short	0x010a
        /*10f6*/ 	.byte	0xff
	.zero		1


	//   ....[0]....
        /*10f8*/ 	.word	0x000095c0
        /*10fc*/ 	.word	0x00000000
        /*1100*/ 	.word	0x00000000
        /*1104*/ 	.short	0x010a
        /*1106*/ 	.byte	0xff
	.zero		1


	//   ....[1]....
        /*1108*/ 	.word	0x00009620
        /*110c*/ 	.word	0x00000000
        /*1110*/ 	.word	0x00000000
        /*1114*/ 	.short	0x010a
        /*1116*/ 	.byte	0xff
	.zero		1


	//   ....[2]....
        /*1118*/ 	.word	0x00009680
        /*111c*/ 	.word	0x00000000
        /*1120*/ 	.word	0x00000000
        /*1124*/ 	.short	0x010a
        /*1126*/ 	.byte	0xff
	.zero		1


	//   ....[3]....
        /*1128*/ 	.word	0x000096e0
        /*112c*/ 	.word	0x00000000
        /*1130*/ 	.word	0x00000000
        /*1134*/ 	.short	0x010a
        /*1136*/ 	.byte	0xff
	.zero		1


	//   ....[4]....
        /*1138*/ 	.word	0x00009740
        /*113c*/ 	.word	0x00000000
        /*1140*/ 	.word	0x00000000
        /*1144*/ 	.short	0x010a
        /*1146*/ 	.byte	0xff
	.zero		1


	//   ....[5]....
        /*1148*/ 	.word	0x000097a0
        /*114c*/ 	.word	0x00000000
        /*1150*/ 	.word	0x00000000
        /*1154*/ 	.short	0x010a
        /*1156*/ 	.byte	0xff
	.zero		1


	//   ....[6]....
        /*1158*/ 	.word	0x00009800
        /*115c*/ 	.word	0x00000000
        /*1160*/ 	.word	0x00000000
        /*1164*/ 	.short	0x010a
        /*1166*/ 	.byte	0xff
	.zero		1


	//   ....[7]....
        /*1168*/ 	.word	0x00009860
        /*116c*/ 	.word	0x00000000
        /*1170*/ 	.word	0x00000000
        /*1174*/ 	.short	0x010a
        /*1176*/ 	.byte	0xff
	.zero		1


	//   ....[8]....
        /*1178*/ 	.word	0x000098c0
        /*117c*/ 	.word	0x00000000
        /*1180*/ 	.word	0x00000000
        /*1184*/ 	.short	0x010a
        /*1186*/ 	.byte	0xff
	.zero		1


	//   ....[9]....
        /*1188*/ 	.word	0x00009920
        /*118c*/ 	.word	0x00000000
        /*1190*/ 	.word	0x00000000
        /*1194*/ 	.short	0x010a
        /*1196*/ 	.byte	0xff
	.zero		1


	//   ....[10]....
        /*1198*/ 	.word	0x00009980
        /*119c*/ 	.word	0x00000000
        /*11a0*/ 	.word	0x00000000
        /*11a4*/ 	.short	0x010a
        /*11a6*/ 	.byte	0xff
	.zero		1


	//   ....[11]....
        /*11a8*/ 	.word	0x000099e0
        /*11ac*/ 	.word	0x00000000
        /*11b0*/ 	.word	0x00000000
        /*11b4*/ 	.short	0x010a
        /*11b6*/ 	.byte	0xff
	.zero		1


	//   ....[12]....
        /*11b8*/ 	.word	0x00009a40
        /*11bc*/ 	.word	0x00000000
        /*11c0*/ 	.word	0x00000000
        /*11c4*/ 	.short	0x010a
        /*11c6*/ 	.byte	0xff
	.zero		1


	//   ....[13]....
        /*11c8*/ 	.word	0x00009aa0
        /*11cc*/ 	.word	0x00000000
        /*11d0*/ 	.word	0x00000000
        /*11d4*/ 	.short	0x010a
        /*11d6*/ 	.byte	0xff
	.zero		1


	//   ....[14]....
        /*11d8*/ 	.word	0x00009b00
        /*11dc*/ 	.word	0x00000000
        /*11e0*/ 	.word	0x00000000
        /*11e4*/ 	.short	0x010a
        /*11e6*/ 	.byte	0xff
	.zero		1


	//   ....[15]....
        /*11e8*/ 	.word	0x00009b60
        /*11ec*/ 	.word	0x00000000
        /*11f0*/ 	.word	0x00000000
        /*11f4*/ 	.short	0x010a
        /*11f6*/ 	.byte	0xff
	.zero		1


	//   ....[16]....
        /*11f8*/ 	.word	0x00009bc0
        /*11fc*/ 	.word	0x00000000
        /*1200*/ 	.word	0x00000000
        /*1204*/ 	.short	0x010a
        /*1206*/ 	.byte	0xff
	.zero		1


	//   ....[17]....
        /*1208*/ 	.word	0x00009c20
        /*120c*/ 	.word	0x00000000
        /*1210*/ 	.word	0x00000000
        /*1214*/ 	.short	0x010a
        /*1216*/ 	.byte	0xff
	.zero		1


	//   ....[18]....
        /*1218*/ 	.word	0x00009c80
        /*121c*/ 	.word	0x00000000
        /*1220*/ 	.word	0x00000000
        /*1224*/ 	.short	0x010a
        /*1226*/ 	.byte	0xff
	.zero		1


	//   ....[19]....
        /*1228*/ 	.word	0x00009ce0
        /*122c*/ 	.word	0x00000000
        /*1230*/ 	.word	0x00000000
        /*1234*/ 	.short	0x010a
        /*1236*/ 	.byte	0xff
	.zero		1


	//   ....[20]....
        /*1238*/ 	.word	0x00009d40
        /*123c*/ 	.word	0x00000000
        /*1240*/ 	.word	0x00000000
        /*1244*/ 	.short	0x010a
        /*1246*/ 	.byte	0xff
	.zero		1


	//   ....[21]....
        /*1248*/ 	.word	0x00009da0
        /*124c*/ 	.word	0x00000000
        /*1250*/ 	.word	0x00000000
        /*1254*/ 	.short	0x010a
        /*1256*/ 	.byte	0xff
	.zero		1


	//   ....[22]....
        /*1258*/ 	.word	0x00009e00
        /*125c*/ 	.word	0x00000000
        /*1260*/ 	.word	0x00000000
        /*1264*/ 	.short	0x010a
        /*1266*/ 	.byte	0xff
	.zero		1


	//   ....[23]....
        /*1268*/ 	.word	0x00009e60
        /*126c*/ 	.word	0x00000000
        /*1270*/ 	.word	0x00000000
        /*1274*/ 	.short	0x010a
        /*1276*/ 	.byte	0xff
	.zero		1


	//   ....[24]....
        /*1278*/ 	.word	0x00009ec0
        /*127c*/ 	.word	0x00000000
        /*1280*/ 	.word	0x00000000
        /*1284*/ 	.short	0x010a
        /*1286*/ 	.byte	0xff
	.zero		1


	//   ....[25]....
        /*1288*/ 	.word	0x00009f20
        /*128c*/ 	.word	0x00000000
        /*1290*/ 	.word	0x00000000
        /*1294*/ 	.short	0x010a
        /*1296*/ 	.byte	0xff
	.zero		1


	//   ....[26]....
        /*1298*/ 	.word	0x00009f80
        /*129c*/ 	.word	0x00000000
        /*12a0*/ 	.word	0x00000000
        /*12a4*/ 	.short	0x010a
        /*12a6*/ 	.byte	0xff
	.zero		1


	//   ....[27]....
        /*12a8*/ 	.word	0x00009fe0
        /*12ac*/ 	.word	0x00000000
        /*12b0*/ 	.word	0x00000000
        /*12b4*/ 	.short	0x010a
        /*12b6*/ 	.byte	0xff
	.zero		1


	//   ....[28]....
        /*12b8*/ 	.word	0x0000a040
        /*12bc*/ 	.word	0x00000000
        /*12c0*/ 	.word	0x00000000
        /*12c4*/ 	.short	0x010a
        /*12c6*/ 	.byte	0xff
	.zero		1


	//   ....[29]....
        /*12c8*/ 	.word	0x0000a0a0
        /*12cc*/ 	.word	0x00000000
        /*12d0*/ 	.word	0x00000000
        /*12d4*/ 	.short	0x010a
        /*12d6*/ 	.byte	0xff
	.zero		1


	//   ....[30]....
        /*12d8*/ 	.word	0x0000a100
        /*12dc*/ 	.word	0x00000000
        /*12e0*/ 	.word	0x00000000
        /*12e4*/ 	.short	0x010a
        /*12e6*/ 	.byte	0xff
	.zero		1


	//   ....[31]....
        /*12e8*/ 	.word	0x0000a160
        /*12ec*/ 	.word	0x00000000
        /*12f0*/ 	.word	0x00000000
        /*12f4*/ 	.short	0x010a
        /*12f6*/ 	.byte	0xff
	.zero		1


	//   ....[32]....
        /*12f8*/ 	.word	0x0000a1c0
        /*12fc*/ 	.word	0x00000000
        /*1300*/ 	.word	0x00000000
        /*1304*/ 	.short	0x010a
        /*1306*/ 	.byte	0xff
	.zero		1


	//   ....[33]....
        /*1308*/ 	.word	0x0000a220
        /*130c*/ 	.word	0x00000000
        /*1310*/ 	.word	0x00000000
        /*1314*/ 	.short	0x010a
        /*1316*/ 	.byte	0xff
	.zero		1


	//   ....[34]....
        /*1318*/ 	.word	0x0000a280
        /*131c*/ 	.word	0x00000000
        /*1320*/ 	.word	0x00000000
        /*1324*/ 	.short	0x010a
        /*1326*/ 	.byte	0xff
	.zero		1


	//   ....[35]....
        /*1328*/ 	.word	0x0000a2e0
        /*132c*/ 	.word	0x00000000
        /*1330*/ 	.word	0x00000000
        /*1334*/ 	.short	0x010a
        /*1336*/ 	.byte	0xff
	.zero		1


	//   ....[36]....
        /*1338*/ 	.word	0x0000a340
        /*133c*/ 	.word	0x00000000
        /*1340*/ 	.word	0x00000000
        /*1344*/ 	.short	0x010a
        /*1346*/ 	.byte	0xff
	.zero		1


	//   ....[37]....
        /*1348*/ 	.word	0x0000a3a0
        /*134c*/ 	.word	0x00000000
        /*1350*/ 	.word	0x00000000
        /*1354*/ 	.short	0x010a
        /*1356*/ 	.byte	0xff
	.zero		1


	//   ....[38]....
        /*1358*/ 	.word	0x0000a400
        /*135c*/ 	.word	0x00000000
        /*1360*/ 	.word	0x00000000
        /*1364*/ 	.short	0x010a
        /*1366*/ 	.byte	0xff
	.zero		1


	//   ....[39]....
        /*1368*/ 	.word	0x0000a460
        /*136c*/ 	.word	0x00000000
        /*1370*/ 	.word	0x00000000
        /*1374*/ 	.short	0x010a
        /*1376*/ 	.byte	0xff
	.zero		1


	//   ....[40]....
        /*1378*/ 	.word	0x0000a4c0
        /*137c*/ 	.word	0x00000000
        /*1380*/ 	.word	0x00000000
        /*1384*/ 	.short	0x010a
        /*1386*/ 	.byte	0xff
	.zero		1


	//   ....[41]....
        /*1388*/ 	.word	0x0000a520
        /*138c*/ 	.word	0x00000000
        /*1390*/ 	.word	0x00000000
        /*1394*/ 	.short	0x010a
        /*1396*/ 	.byte	0xff
	.zero		1


	//   ....[42]....
        /*1398*/ 	.word	0x0000a580
        /*139c*/ 	.word	0x00000000
        /*13a0*/ 	.word	0x00000000
        /*13a4*/ 	.short	0x010a
        /*13a6*/ 	.byte	0xff
	.zero		1


	//   ....[43]....
        /*13a8*/ 	.word	0x0000a5e0
        /*13ac*/ 	.word	0x00000000
        /*13b0*/ 	.word	0x00000000
        /*13b4*/ 	.short	0x010a
        /*13b6*/ 	.byte	0xff
	.zero		1


	//   ....[44]....
        /*13b8*/ 	.word	0x0000a640
        /*13bc*/ 	.word	0x00000000
        /*13c0*/ 	.word	0x00000000
        /*13c4*/ 	.short	0x010a
        /*13c6*/ 	.byte	0xff
	.zero		1


	//   ....[45]....
        /*13c8*/ 	.word	0x0000a6a0
        /*13cc*/ 	.word	0x00000000
        /*13d0*/ 	.word	0x00000000
        /*13d4*/ 	.short	0x010a
        /*13d6*/ 	.byte	0xff
	.zero		1


	//   ....[46]....
        /*13d8*/ 	.word	0x0000a700
        /*13dc*/ 	.word	0x00000000
        /*13e0*/ 	.word	0x00000000
        /*13e4*/ 	.short	0x010a
        /*13e6*/ 	.byte	0xff
	.zero		1


	//   ....[47]....
        /*13e8*/ 	.word	0x0000a760
        /*13ec*/ 	.word	0x00000000
        /*13f0*/ 	.word	0x00000000
        /*13f4*/ 	.short	0x010a
        /*13f6*/ 	.byte	0xff
	.zero		1


	//   ....[48]....
        /*13f8*/ 	.word	0x0000a7c0
        /*13fc*/ 	.word	0x00000000
        /*1400*/ 	.word	0x00000000
        /*1404*/ 	.short	0x010a
        /*1406*/ 	.byte	0xff
	.zero		1


	//   ....[49]....
        /*1408*/ 	.word	0x0000a820
        /*140c*/ 	.word	0x00000000
        /*1410*/ 	.word	0x00000000
        /*1414*/ 	.short	0x010a
        /*1416*/ 	.byte	0xff
	.zero		1


	//   ....[50]....
        /*1418*/ 	.word	0x0000a880
        /*141c*/ 	.word	0x00000000
        /*1420*/ 	.word	0x00000000
        /*1424*/ 	.short	0x010a
        /*1426*/ 	.byte	0xff
	.zero		1


	//   ....[51]....
        /*1428*/ 	.word	0x0000a8e0
        /*142c*/ 	.word	0x00000000
        /*1430*/ 	.word	0x00000000
        /*1434*/ 	.short	0x010a
        /*1436*/ 	.byte	0xff
	.zero		1


	//   ....[52]....
        /*1438*/ 	.word	0x0000a940
        /*143c*/ 	.word	0x00000000
        /*1440*/ 	.word	0x00000000
        /*1444*/ 	.short	0x010a
        /*1446*/ 	.byte	0xff
	.zero		1


	//   ....[53]....
        /*1448*/ 	.word	0x0000a9a0
        /*144c*/ 	.word	0x00000000
        /*1450*/ 	.word	0x00000000
        /*1454*/ 	.short	0x010a
        /*1456*/ 	.byte	0xff
	.zero		1


	//   ....[54]....
        /*1458*/ 	.word	0x0000aa00
        /*145c*/ 	.word	0x00000000
        /*1460*/ 	.word	0x00000000
        /*1464*/ 	.short	0x010a
        /*1466*/ 	.byte	0xff
	.zero		1


	//   ....[55]....
        /*1468*/ 	.word	0x0000aa50
        /*146c*/ 	.word	0x00000002
        /*1470*/ 	.word	0x00000450
        /*1474*/ 	.short	0x010a
        /*1476*/ 	.byte	0xff
	.zero		1


	//   ....[56]....
        /*1478*/ 	.word	0x0000aab0
        /*147c*/ 	.word	0x00000002
        /*1480*/ 	.word	0x00000400
        /*1484*/ 	.short	0x010a
        /*1486*/ 	.byte	0xff
	.zero		1


	//   ....[57]....
        /*1488*/ 	.word	0x0000ab00
        /*148c*/ 	.word	0x00000002
        /*1490*/ 	.word	0x000003f0
        /*1494*/ 	.short	0x010a
        /*1496*/ 	.byte	0xff
	.zero		1


	//   ....[58]....
        /*1498*/ 	.word	0x0000ab60
        /*149c*/ 	.word	0x00000000
        /*14a0*/ 	.word	0x00000400
        /*14a4*/ 	.short	0x010a
        /*14a6*/ 	.byte	0xff
	.zero		1


	//   ....[59]....
        /*14a8*/ 	.word	0x0000abb0
        /*14ac*/ 	.word	0x00000000
        /*14b0*/ 	.word	0x000003f0
        /*14b4*/ 	.short	0x010a
        /*14b6*/ 	.byte	0xff
	.zero		1


	//   ....[60]....
        /*14b8*/ 	.word	0x0000ac10
        /*14bc*/ 	.word	0x00000002
        /*14c0*/ 	.word	0x00000430
        /*14c4*/ 	.short	0x010a
        /*14c6*/ 	.byte	0xff
	.zero		1


	//   ....[61]....
        /*14c8*/ 	.word	0x0000ac70
        /*14cc*/ 	.word	0x00000000
        /*14d0*/ 	.word	0x00000000
        /*14d4*/ 	.short	0x010a
        /*14d6*/ 	.byte	0xff
	.zero		1


	//   ....[62]....
        /*14d8*/ 	.word	0x0000acd0
        /*14dc*/ 	.word	0x00000000
        /*14e0*/ 	.word	0x00000000
        /*14e4*/ 	.short	0x010a
        /*14e6*/ 	.byte	0xff
	.zero		1


	//   ....[63]....
        /*14e8*/ 	.word	0x0000ad30
        /*14ec*/ 	.word	0x00000000
        /*14f0*/ 	.word	0x00000000
        /*14f4*/ 	.short	0x010a
        /*14f6*/ 	.byte	0xff
	.zero		1


	//   ....[64]....
        /*14f8*/ 	.word	0x0000ad90
        /*14fc*/ 	.word	0x00000000
        /*1500*/ 	.word	0x00000000
        /*1504*/ 	.short	0x010a
        /*1506*/ 	.byte	0xff
	.zero		1


	//   ....[65]....
        /*1508*/ 	.word	0x0000adf0
        /*150c*/ 	.word	0x00000000
        /*1510*/ 	.word	0x00000000
        /*1514*/ 	.short	0x010a
        /*1516*/ 	.byte	0xff
	.zero		1


	//   ....[66]....
        /*1518*/ 	.word	0x0000ae40
        /*151c*/ 	.word	0x00000003
        /*1520*/ 	.word	0x000003f0
        /*1524*/ 	.short	0x010a
        /*1526*/ 	.byte	0xff
	.zero		1


	//   ....[67]....
        /*1528*/ 	.word	0x0000aea0
        /*152c*/ 	.word	0x00000000
        /*1530*/ 	.word	0x000003e8
        /*1534*/ 	.short	0x010a
        /*1536*/ 	.byte	0xff
	.zero		1


	//   ....[68]....
        /*1538*/ 	.word	0x0000af00
        /*153c*/ 	.word	0x00000002
        /*1540*/ 	.word	0x000003d0
        /*1544*/ 	.short	0x010a
        /*1546*/ 	.byte	0xff
	.zero		1


	//   ....[69]....
        /*1548*/ 	.word	0x0000af60
        /*154c*/ 	.word	0x00000000
        /*1550*/ 	.word	0x00000000
        /*1554*/ 	.short	0x010a
        /*1556*/ 	.byte	0xff
	.zero		1


	//   ....[70]....
        /*1558*/ 	.word	0x0000afb0
        /*155c*/ 	.word	0x00000008
        /*1560*/ 	.word	0x000003f0
        /*1564*/ 	.short	0x010a
        /*1566*/ 	.byte	0xff
	.zero		1


	//   ....[71]....
        /*1568*/ 	.word	0x0000b000
        /*156c*/ 	.word	0x00000000
        /*1570*/ 	.word	0x000003c0
        /*1574*/ 	.short	0x010a
        /*1576*/ 	.byte	0xff
	.zero		1


	//   ....[72]....
        /*1578*/ 	.word	0x0000b050
        /*157c*/ 	.word	0x00000011
        /*1580*/ 	.word	0x00000410
        /*1584*/ 	.short	0x010a
        /*1586*/ 	.byte	0xff
	.zero		1


	//----- nvinfo : EIATTR_NUM_MBARRIERS
	.align		4
.L_47:
        /*1588*/ 	.byte	0x03, 0x38
        /*158a*/ 	.short	0x008e


	//----- nvinfo : EIATTR_EXIT_INSTR_OFFSETS
	.align		4
        /*158c*/ 	.byte	0x04, 0x1c
        /*158e*/ 	.short	(.L_49 - .L_48)


	//   ....[0]....
.L_48:
        /*1590*/ 	.word	0x00004f60


	//   ....[1]....
        /*1594*/ 	.word	0x00005450


	//   ....[2]....
        /*1598*/ 	.word	0x000054b0


	//   ....[3]....
        /*159c*/ 	.word	0x000062c0


	//   ....[4]....
        /*15a0*/ 	.word	0x00007190


	//   ....[5]....
        /*15a4*/ 	.word	0x000071d0


	//   ....[6]....
        /*15a8*/ 	.word	0x000091e0


	//   ....[7]....
        /*15ac*/ 	.word	0x00009260


	//   ....[8]....
        /*15b0*/ 	.word	0x00009290


	//   ....[9]....
        /*15b4*/ 	.word	0x000092c0


	//----- nvinfo : EIATTR_MAX_THREADS
	.align		4
.L_49:
        /*15b8*/ 	.byte	0x04, 0x05
        /*15ba*/ 	.short	(.L_51 - .L_50)
.L_50:
        /*15bc*/ 	.word	0x00000100
        /*15c0*/ 	.word	0x00000001
        /*15c4*/ 	.word	0x00000001


	//----- nvinfo : EIATTR_CRS_STACK_SIZE
	.align		4
.L_51:
        /*15c8*/ 	.byte	0x04, 0x1e
        /*15ca*/ 	.short	(.L_53 - .L_52)
.L_52:
        /*15cc*/ 	.word	0x00000000


	//----- nvinfo : EIATTR_CBANK_PARAM_SIZE
	.align		4
.L_53:
        /*15d0*/ 	.byte	0x03, 0x19
        /*15d2*/ 	.short	0x0800


	//----- nvinfo : EIATTR_PARAM_CBANK
	.align		4
        /*15d4*/ 	.byte	0x04, 0x0a
        /*15d6*/ 	.short	(.L_55 - .L_54)
	.align		4
.L_54:
        /*15d8*/ 	.word	index@(.nv.constant0._ZN7cutlass13device_kernelINS_4gemm6kernel13GemmUniversalIN4cute5tupleIJiiiiEEENS1_10collective13CollectiveMmaINS1_35MainloopSm100TmaUmmaWarpSpecializedILi60ELi2ELi4ENS5_IJNS4_1CILi2EEENSA_ILi1EEESC_EEEEENS5_IJNSA_ILi64EEENSA_ILi48EEENSA_ILi16EEEEEENS_6half_tENS5_IJlSC_lEEESJ_SK_NS4_8TiledMMAINS4_8MMA_AtomIJNS4_20SM100_MMA_F16BF16_SSISJ_SJ_fLi64ELi48ELNS4_4UMMA5MajorE0ELSP_0ELNSO_7ScaleInE0ELSQ_0EEEEEENS4_6LayoutINS5_IJSC_SC_SC_EEENS5_IJNSA_ILi0EEESV_SV_EEEEENS5_IJNS4_10UnderscoreESY_SY_EEEEENS4_13SM90_TMA_LOADENS4_14ComposedLayoutINS4_7SwizzleILi1ELi4ELi3EEENS4_18smem_ptr_flag_bitsILi16EEENST_INS5_IJNSA_ILi8EEESH_EEENS5_IJSH_SC_EEEEEEEvNS4_8identityENS4_23SM90_TMA_LOAD_MULTICASTES1B_vS1C_EENS_8epilogue10collective18CollectiveEpilogueINS1F_23Sm100TmaWarpSpecializedILi2ELi1ELi24ELb1ELb0EEEJSI_NS5_IJNST_ISF_SC_EENST_ISG_SC_EEEEESJ_SK_SJ_SK_NS1F_6fusion15FusionCallbacksIS1J_NS1N_17LinearCombinationISJ_fSJ_fLNS_15FloatRoundStyleE2EEESI_S1M_JEEENS4_5SM1004TMEM4LOAD26SM100_TMEM_LOAD_16dp256b2xES11_S1B_NS4_17SM75_U32x4_LDSM_NENS4_14SM90_TMA_STOREES1B_NS4_17SM90_U32x4_STSM_NENS4_39AutoVectorizingCopyWithAssumedAlignmentILi128EEEEEEvvEEEEvNT_6ParamsE)
        /*15dc*/ 	.short	0x0380
        /*15de*/ 	.short	0x0800


	//----- nvinfo : EIATTR_SW_WAR
	.align		4
.L_55:
        /*15e0*/ 	.byte	0x04, 0x36
        /*15e2*/ 	.short	(.L_57 - .L_56)
.L_56:
        /*15e4*/ 	.word	0x00000008
.L_57:


//--------------------- .nv.callgraph             --------------------------
	.section	.nv.callgraph,"",@"SHT_CUDA_CALLGRAPH"
	.align	4
	.sectionentsize	8
	.align		4
        /*0000*/ 	.word	0x00000000
	.align		4
        /*0004*/ 	.word	0xffffffff
	.align		4
        /*0008*/ 	.word	index@(_ZN7cutlass13device_kernelINS_4gemm6kernel13GemmUniversalIN4cute5tupleIJiiiiEEENS1_10collective13CollectiveMmaINS1_35MainloopSm100TmaUmmaWarpSpecializedILi60ELi2ELi4ENS5_IJNS4_1CILi2EEENSA_ILi1EEESC_EEEEENS5_IJNSA_ILi64EEENSA_ILi48EEENSA_ILi16EEEEEENS_6half_tENS5_IJlSC_lEEESJ_SK_NS4_8TiledMMAINS4_8MMA_AtomIJNS4_20SM100_MMA_F16BF16_SSISJ_SJ_fLi64ELi48ELNS4_4UMMA5MajorE0ELSP_0ELNSO_7ScaleInE0ELSQ_0EEEEEENS4_6LayoutINS5_IJSC_SC_SC_EEENS5_IJNSA_ILi0EEESV_SV_EEEEENS5_IJNS4_10UnderscoreESY_SY_EEEEENS4_13SM90_TMA_LOADENS4_14ComposedLayoutINS4_7SwizzleILi1ELi4ELi3EEENS4_18smem_ptr_flag_bitsILi16EEENST_INS5_IJNSA_ILi8EEESH_EEENS5_IJSH_SC_EEEEEEEvNS4_8identityENS4_23SM90_TMA_LOAD_MULTICASTES1B_vS1C_EENS_8epilogue10collective18CollectiveEpilogueINS1F_23Sm100TmaWarpSpecializedILi2ELi1ELi24ELb1ELb0EEEJSI_NS5_IJNST_ISF_SC_EENST_ISG_SC_EEEEESJ_SK_SJ_SK_NS1F_6fusion15FusionCallbacksIS1J_NS1N_17LinearCombinationISJ_fSJ_fLNS_15FloatRoundStyleE2EEESI_S1M_JEEENS4_5SM1004TMEM4LOAD26SM100_TMEM_LOAD_16dp256b2xES11_S1B_NS4_17SM75_U32x4_LDSM_NENS4_14SM90_TMA_STOREES1B_NS4_17SM90_U32x4_STSM_NENS4_39AutoVectorizingCopyWithAssumedAlignmentILi128EEEEEEvvEEEEvNT_6ParamsE)
	.align		4
        /*000c*/ 	.word	index@(__assertfail)
	.align		4
        /*0010*/ 	.word	0x00000000
	.align		4
        /*0014*/ 	.word	0xfffffffe
	.align		4
        /*0018*/ 	.word	0x00000000
	.align		4
        /*001c*/ 	.word	0xfffffffd
	.align		4
        /*0020*/ 	.word	0x00000000
	.align		4
        /*0024*/ 	.word	0xfffffffc


//--------------------- .nv.constant4             --------------------------
	.section	.nv.constant4,"a",@progbits
	.align	8
	.align		8
.nv.constant4:
        /*0000*/ 	.dword	__assertfail
	.align		8
        /*0008*/ 	.dword	__unnamed_1
	.align		8
        /*0010*/ 	.dword	__unnamed_2
	.align		8
        /*0018*/ 	.dword	_ZN40_INTERNAL_84e8ac77_4_k_cu_0f89a3e2_190324cuda3std3__45__cpo5beginE
	.align		8
        /*0020*/ 	.dword	_ZN40_INTERNAL_84e8ac77_4_k_cu_0f89a3e2_190324cuda3std3__45__cpo3endE
	.align		8
        /*0028*/ 	.dword	_ZN40_INTERNAL_84e8ac77_4_k_cu_0f89a3e2_190324cuda3std3__45__cpo6cbeginE
	.align		8
        /*0030*/ 	.dword	_ZN40_INTERNAL_84e8ac77_4_k_cu_0f89a3e2_190324cuda3std3__45__cpo4cendE
	.align		8
        /*0038*/ 	.dword	_ZN40_INTERNAL_84e8ac77_4_k_cu_0f89a3e2_190324cuda3std3__442_GLOBAL__N__84e8ac77_4_k_cu_0f89a3e2_190326ignoreE
	.align		8
        /*0040*/ 	.dword	_ZN40_INTERNAL_84e8ac77_4_k_cu_0f89a3e2_190324cuda3std3__419piecewise_constructE
	.align		8
        /*0048*/ 	.dword	_ZN40_INTERNAL_84e8ac77_4_k_cu_0f89a3e2_190324cuda3std3__48in_placeE
	.align		8
        /*0050*/ 	.dword	_ZN40_INTERNAL_84e8ac77_4_k_cu_0f89a3e2_190324cuda3std6ranges3__45__cpo4swapE
	.align		8
        /*0058*/ 	.dword	_ZN40_INTERNAL_84e8ac77_4_k_cu_0f89a3e2_190324cuda3std6ranges3__45__cpo9iter_moveE
	.align		8
        /*0060*/ 	.dword	_ZN40_INTERNAL_84e8ac77_4_k_cu_0f89a3e2_190324cute7productE
	.align		8
        /*0068*/ 	.dword	_ZN40_INTERNAL_84e8ac77_4_k_cu_0f89a3e2_190324cute1_E
	.align		8
        /*0070*/ 	.dword	$str$25
	.align		8
        /*0078*/ 	.dword	$str$26
	.align		8
        /*0080*/ 	.dword	$str$27
	.align		8
        /*0088*/ 	.dword	$str$28


//--------------------- .text._ZN7cutlass13device_kernelINS_4gemm6kernel13GemmUniversalIN4cute5tupleIJiiiiEEENS1_10collective13CollectiveMmaINS1_35MainloopSm100TmaUmmaWarpSpecializedILi60ELi2ELi4ENS5_IJNS4_1CILi2EEENSA_ILi1EEESC_EEEEENS5_IJNSA_ILi64EEENSA_ILi48EEENSA_ILi16EEEEEENS_6half_tENS5_IJlSC_lEEESJ_SK_NS4_8TiledMMAINS4_8MMA_AtomIJNS4_20SM100_MMA_F16BF16_SSISJ_SJ_fLi64ELi48ELNS4_4UMMA5MajorE0ELSP_0ELNSO_7ScaleInE0ELSQ_0EEEEEENS4_6LayoutINS5_IJSC_SC_SC_EEENS5_IJNSA_ILi0EEESV_SV_EEEEENS5_IJNS4_10UnderscoreESY_SY_EEEEENS4_13SM90_TMA_LOADENS4_14ComposedLayoutINS4_7SwizzleILi1ELi4ELi3EEENS4_18smem_ptr_flag_bitsILi16EEENST_INS5_IJNSA_ILi8EEESH_EEENS5_IJSH_SC_EEEEEEEvNS4_8identityENS4_23SM90_TMA_LOAD_MULTICASTES1B_vS1C_EENS_8epilogue10collective18CollectiveEpilogueINS1F_23Sm100TmaWarpSpecializedILi2ELi1ELi24ELb1ELb0EEEJSI_NS5_IJNST_ISF_SC_EENST_ISG_SC_EEEEESJ_SK_SJ_SK_NS1F_6fusion15FusionCallbacksIS1J_NS1N_17LinearCombinationISJ_fSJ_fLNS_15FloatRoundStyleE2EEESI_S1M_JEEENS4_5SM1004TMEM4LOAD26SM100_TMEM_LOAD_16dp256b2xES11_S1B_NS4_17SM75_U32x4_LDSM_NENS4_14SM90_TMA_STOREES1B_NS4_17SM90_U32x4_STSM_NENS4_39AutoVectorizingCopyWithAssumedAlignmentILi128EEEEEEvvEEEEvNT_6ParamsE --------------------------
	.section	.text._ZN7cutlass13device_kernelINS_4gemm6kernel13GemmUniversalIN4cute5tupleIJiiiiEEENS1_10collective13CollectiveMmaINS1_35MainloopSm100TmaUmmaWarpSpecializedILi60ELi2ELi4ENS5_IJNS4_1CILi2EEENSA_ILi1EEESC_EEEEENS5_IJNSA_ILi64EEENSA_ILi48EEENSA_ILi16EEEEEENS_6half_tENS5_IJlSC_lEEESJ_SK_NS4_8TiledMMAINS4_8MMA_AtomIJNS4_20SM100_MMA_F16BF16_SSISJ_SJ_fLi64ELi48ELNS4_4UMMA5MajorE0ELSP_0ELNSO_7ScaleInE0ELSQ_0EEEEEENS4_6LayoutINS5_IJSC_SC_SC_EEENS5_IJNSA_ILi0EEESV_SV_EEEEENS5_IJNS4_10UnderscoreESY_SY_EEEEENS4_13SM90_TMA_LOADENS4_14ComposedLayoutINS4_7SwizzleILi1ELi4ELi3EEENS4_18smem_ptr_flag_bitsILi16EEENST_INS5_IJNSA_ILi8EEESH_EEENS5_IJSH_SC_EEEEEEEvNS4_8identityENS4_23SM90_TMA_LOAD_MULTICASTES1B_vS1C_EENS_8epilogue10collective18CollectiveEpilogueINS1F_23Sm100TmaWarpSpecializedILi2ELi1ELi24ELb1ELb0EEEJSI_NS5_IJNST_ISF_SC_EENST_ISG_SC_EEEEESJ_SK_SJ_SK_NS1F_6fusion15FusionCallbacksIS1J_NS1N_17LinearCombinationISJ_fSJ_fLNS_15FloatRoundStyleE2EEESI_S1M_JEEENS4_5SM1004TMEM4LOAD26SM100_TMEM_LOAD_16dp256b2xES11_S1B_NS4_17SM75_U32x4_LDSM_NENS4_14SM90_TMA_STOREES1B_NS4_17SM90_U32x4_STSM_NENS4_39AutoVectorizingCopyWithAssumedAlignmentILi128EEEEEEvvEEEEvNT_6ParamsE,"ax",@progbits
	.align	128
.text._ZN7cutlass13device_kernelINS_4gemm6kernel13GemmUniversalIN4cute5tupleIJiiiiEEENS1_10collective13CollectiveMmaINS1_35MainloopSm100TmaUmmaWarpSpecializedILi60ELi2ELi4ENS5_IJNS4_1CILi2EEENSA_ILi1EEESC_EEEEENS5_IJNSA_ILi64EEENSA_ILi48EEENSA_ILi16EEEEEENS_6half_tENS5_IJlSC_lEEESJ_SK_NS4_8TiledMMAINS4_8MMA_AtomIJNS4_20SM100_MMA_F16BF16_SSISJ_SJ_fLi64ELi48ELNS4_4UMMA5MajorE0ELSP_0ELNSO_7ScaleInE0ELSQ_0EEEEEENS4_6LayoutINS5_IJSC_SC_SC_EEENS5_IJNSA_ILi0EEESV_SV_EEEEENS5_IJNS4_10UnderscoreESY_SY_EEEEENS4_13SM90_TMA_LOADENS4_14ComposedLayoutINS4_7SwizzleILi1ELi4ELi3EEENS4_18smem_ptr_flag_bitsILi16EEENST_INS5_IJNSA_ILi8EEESH_EEENS5_IJSH_SC_EEEEEEEvNS4_8identityENS4_23SM90_TMA_LOAD_MULTICASTES1B_vS1C_EENS_8epilogue10collective18CollectiveEpilogueINS1F_23Sm100TmaWarpSpecializedILi2ELi1ELi24ELb1ELb0EEEJSI_NS5_IJNST_ISF_SC_EENST_ISG_SC_EEEEESJ_SK_SJ_SK_NS1F_6fusion15FusionCallbacksIS1J_NS1N_17LinearCombinationISJ_fSJ_fLNS_15FloatRoundStyleE2EEESI_S1M_JEEENS4_5SM1004TMEM4LOAD26SM100_TMEM_LOAD_16dp256b2xES11_S1B_NS4_17SM75_U32x4_LDSM_NENS4_14SM90_TMA_STOREES1B_NS4_17SM90_U32x4_STSM_NENS4_39AutoVectorizingCopyWithAssumedAlignmentILi128EEEEEEvvEEEEvNT_6ParamsE:
        .type           _ZN7cutlass13device_kernelINS_4gemm6kernel13GemmUniversalIN4cute5tupleIJiiiiEEENS1_10collective13CollectiveMmaINS1_35MainloopSm100TmaUmmaWarpSpecializedILi60ELi2ELi4ENS5_IJNS4_1CILi2EEENSA_ILi1EEESC_EEEEENS5_IJNSA_ILi64EEENSA_ILi48EEENSA_ILi16EEEEEENS_6half_tENS5_IJlSC_lEEESJ_SK_NS4_8TiledMMAINS4_8MMA_AtomIJNS4_20SM100_MMA_F16BF16_SSISJ_SJ_fLi64ELi48ELNS4_4UMMA5MajorE0ELSP_0ELNSO_7ScaleInE0ELSQ_0EEEEEENS4_6LayoutINS5_IJSC_SC_SC_EEENS5_IJNSA_ILi0EEESV_SV_EEEEENS5_IJNS4_10UnderscoreESY_SY_EEEEENS4_13SM90_TMA_LOADENS4_14ComposedLayoutINS4_7SwizzleILi1ELi4ELi3EEENS4_18smem_ptr_flag_bitsILi16EEENST_INS5_IJNSA_ILi8EEESH_EEENS5_IJSH_SC_EEEEEEEvNS4_8identityENS4_23SM90_TMA_LOAD_MULTICASTES1B_vS1C_EENS_8epilogue10collective18CollectiveEpilogueINS1F_23Sm100TmaWarpSpecializedILi2ELi1ELi24ELb1ELb0EEEJSI_NS5_IJNST_ISF_SC_EENST_ISG_SC_EEEEESJ_SK_SJ_SK_NS1F_6fusion15FusionCallbacksIS1J_NS1N_17LinearCombinationISJ_fSJ_fLNS_15FloatRoundStyleE2EEESI_S1M_JEEENS4_5SM1004TMEM4LOAD26SM100_TMEM_LOAD_16dp256b2xES11_S1B_NS4_17SM75_U32x4_LDSM_NENS4_14SM90_TMA_STOREES1B_NS4_17SM90_U32x4_STSM_NENS4_39AutoVectorizingCopyWithAssumedAlignmentILi128EEEEEEvvEEEEvNT_6ParamsE,@function
        .size           _ZN7cutlass13device_kernelINS_4gemm6kernel13GemmUniversalIN4cute5tupleIJiiiiEEENS1_10collective13CollectiveMmaINS1_35MainloopSm100TmaUmmaWarpSpecializedILi60ELi2ELi4ENS5_IJNS4_1CILi2EEENSA_ILi1EEESC_EEEEENS5_IJNSA_ILi64EEENSA_ILi48EEENSA_ILi16EEEEEENS_6half_tENS5_IJlSC_lEEESJ_SK_NS4_8TiledMMAINS4_8MMA_AtomIJNS4_20SM100_MMA_F16BF16_SSISJ_SJ_fLi64ELi48ELNS4_4UMMA5MajorE0ELSP_0ELNSO_7ScaleInE0ELSQ_0EEEEEENS4_6LayoutINS5_IJSC_SC_SC_EEENS5_IJNSA_ILi0EEESV_SV_EEEEENS5_IJNS4_10UnderscoreESY_SY_EEEEENS4_13SM90_TMA_LOADENS4_14ComposedLayoutINS4_7SwizzleILi1ELi4ELi3EEENS4_18smem_ptr_flag_bitsILi16EEENST_INS5_IJNSA_ILi8EEESH_EEENS5_IJSH_SC_EEEEEEEvNS4_8identityENS4_23SM90_TMA_LOAD_MULTICASTES1B_vS1C_EENS_8epilogue10collective18CollectiveEpilogueINS1F_23Sm100TmaWarpSpecializedILi2ELi1ELi24ELb1ELb0EEEJSI_NS5_IJNST_ISF_SC_EENST_ISG_SC_EEEEESJ_SK_SJ_SK_NS1F_6fusion15FusionCallbacksIS1J_NS1N_17LinearCombinationISJ_fSJ_fLNS_15FloatRoundStyleE2EEESI_S1M_JEEENS4_5SM1004TMEM4LOAD26SM100_TMEM_LOAD_16dp256b2xES11_S1B_NS4_17SM75_U32x4_LDSM_NENS4_14SM90_TMA_STOREES1B_NS4_17SM90_U32x4_STSM_NENS4_39AutoVectorizingCopyWithAssumedAlignmentILi128EEEEEEvvEEEEvNT_6ParamsE,(.L_x_315 - _ZN7cutlass13device_kernelINS_4gemm6kernel13GemmUniversalIN4cute5tupleIJiiiiEEENS1_10collective13CollectiveMmaINS1_35MainloopSm100TmaUmmaWarpSpecializedILi60ELi2ELi4ENS5_IJNS4_1CILi2EEENSA_ILi1EEESC_EEEEENS5_IJNSA_ILi64EEENSA_ILi48EEENSA_ILi16EEEEEENS_6half_tENS5_IJlSC_lEEESJ_SK_NS4_8TiledMMAINS4_8MMA_AtomIJNS4_20SM100_MMA_F16BF16_SSISJ_SJ_fLi64ELi48ELNS4_4UMMA5MajorE0ELSP_0ELNSO_7ScaleInE0ELSQ_0EEEEEENS4_6LayoutINS5_IJSC_SC_SC_EEENS5_IJNSA_ILi0EEESV_SV_EEEEENS5_IJNS4_10UnderscoreESY_SY_EEEEENS4_13SM90_TMA_LOADENS4_14ComposedLayoutINS4_7SwizzleILi1ELi4ELi3EEENS4_18smem_ptr_flag_bitsILi16EEENST_INS5_IJNSA_ILi8EEESH_EEENS5_IJSH_SC_EEEEEEEvNS4_8identityENS4_23SM90_TMA_LOAD_MULTICASTES1B_vS1C_EENS_8epilogue10collective18CollectiveEpilogueINS1F_23Sm100TmaWarpSpecializedILi2ELi1ELi24ELb1ELb0EEEJSI_NS5_IJNST_ISF_SC_EENST_ISG_SC_EEEEESJ_SK_SJ_SK_NS1F_6fusion15FusionCallbacksIS1J_NS1N_17LinearCombinationISJ_fSJ_fLNS_15FloatRoundStyleE2EEESI_S1M_JEEENS4_5SM1004TMEM4LOAD26SM100_TMEM_LOAD_16dp256b2xES11_S1B_NS4_17SM75_U32x4_LDSM_NENS4_14SM90_TMA_STOREES1B_NS4_17SM90_U32x4_STSM_NENS4_39AutoVectorizingCopyWithAssumedAlignmentILi128EEEEEEvvEEEEvNT_6ParamsE)
        .other          _ZN7cutlass13device_kernelINS_4gemm6kernel13GemmUniversalIN4cute5tupleIJiiiiEEENS1_10collective13CollectiveMmaINS1_35MainloopSm100TmaUmmaWarpSpecializedILi60ELi2ELi4ENS5_IJNS4_1CILi2EEENSA_ILi1EEESC_EEEEENS5_IJNSA_ILi64EEENSA_ILi48EEENSA_ILi16EEEEEENS_6half_tENS5_IJlSC_lEEESJ_SK_NS4_8TiledMMAINS4_8MMA_AtomIJNS4_20SM100_MMA_F16BF16_SSISJ_SJ_fLi64ELi48ELNS4_4UMMA5MajorE0ELSP_0ELNSO_7ScaleInE0ELSQ_0EEEEEENS4_6LayoutINS5_IJSC_SC_SC_EEENS5_IJNSA_ILi0EEESV_SV_EEEEENS5_IJNS4_10UnderscoreESY_SY_EEEEENS4_13SM90_TMA_LOADENS4_14ComposedLayoutINS4_7SwizzleILi1ELi4ELi3EEENS4_18smem_ptr_flag_bitsILi16EEENST_INS5_IJNSA_ILi8EEESH_EEENS5_IJSH_SC_EEEEEEEvNS4_8identityENS4_23SM90_TMA_LOAD_MULTICASTES1B_vS1C_EENS_8epilogue10collective18CollectiveEpilogueINS1F_23Sm100TmaWarpSpecializedILi2ELi1ELi24ELb1ELb0EEEJSI_NS5_IJNST_ISF_SC_EENST_ISG_SC_EEEEESJ_SK_SJ_SK_NS1F_6fusion15FusionCallbacksIS1J_NS1N_17LinearCombinationISJ_fSJ_fLNS_15FloatRoundStyleE2EEESI_S1M_JEEENS4_5SM1004TMEM4LOAD26SM100_TMEM_LOAD_16dp256b2xES11_S1B_NS4_17SM75_U32x4_LDSM_NENS4_14SM90_TMA_STOREES1B_NS4_17SM90_U32x4_STSM_NENS4_39AutoVectorizingCopyWithAssumedAlignmentILi128EEEEEEvvEEEEvNT_6ParamsE,@"STO_CUDA_ENTRY STV_DEFAULT"
_ZN7cutlass13device_kernelINS_4gemm6kernel13GemmUniversalIN4cute5tupleIJiiiiEEENS1_10collective13CollectiveMmaINS1_35MainloopSm100TmaUmmaWarpSpecializedILi60ELi2ELi4ENS5_IJNS4_1CILi2EEENSA_ILi1EEESC_EEEEENS5_IJNSA_ILi64EEENSA_ILi48EEENSA_ILi16EEEEEENS_6half_tENS5_IJlSC_lEEESJ_SK_NS4_8TiledMMAINS4_8MMA_AtomIJNS4_20SM100_MMA_F16BF16_SSISJ_SJ_fLi64ELi48ELNS4_4UMMA5MajorE0ELSP_0ELNSO_7ScaleInE0ELSQ_0EEEEEENS4_6LayoutINS5_IJSC_SC_SC_EEENS5_IJNSA_ILi0EEESV_SV_EEEEENS5_IJNS4_10UnderscoreESY_SY_EEEEENS4_13SM90_TMA_LOADENS4_14ComposedLayoutINS4_7SwizzleILi1ELi4ELi3EEENS4_18smem_ptr_flag_bitsILi16EEENST_INS5_IJNSA_ILi8EEESH_EEENS5_IJSH_SC_EEEEEEEvNS4_8identityENS4_23SM90_TMA_LOAD_MULTICASTES1B_vS1C_EENS_8epilogue10collective18CollectiveEpilogueINS1F_23Sm100TmaWarpSpecializedILi2ELi1ELi24ELb1ELb0EEEJSI_NS5_IJNST_ISF_SC_EENST_ISG_SC_EEEEESJ_SK_SJ_SK_NS1F_6fusion15FusionCallbacksIS1J_NS1N_17LinearCombinationISJ_fSJ_fLNS_15FloatRoundStyleE2EEESI_S1M_JEEENS4_5SM1004TMEM4LOAD26SM100_TMEM_LOAD_16dp256b2xES11_S1B_NS4_17SM75_U32x4_LDSM_NENS4_14SM90_TMA_STOREES1B_NS4_17SM90_U32x4_STSM_NENS4_39AutoVectorizingCopyWithAssumedAlignmentILi128EEEEEEvvEEEEvNT_6ParamsE:
[----:B------:R-:W1:Y:S01]  /*0000*/  LDC R1, c[0x0][0x37c] ;  /* 0x0000df00ff017b82 */ /* 0x000e620000000800 */
[----:B------:R-:W2:Y:S01]  /*0010*/  S2R R72, SR_TID.X ;  /* 0x0000000000487919 */ /* 0x000ea20000002100 */
[----:B------:R-:W3:Y:S01]  /*0020*/  LDCU.64 UR8, c[0x0][0x890] ;  /* 0x00011200ff0877ac */ /* 0x000ee20008000a00 */
[----:B------:R-:W-:Y:S02]  /*0030*/  PRMT R65, RZ, 0x7610, R65 ;  /* 0x00007610ff417816 */ /* 0x000fe40000000041 */
[----:B------:R-:W-:Y:S01]  /*0040*/  ELECT P3, URZ, PT ;  /* 0x0000000000ff782f */ /* 0x000fe20003860000 */
[----:B---3--:R-:W-:-:S04]  /*0050*/  UISETP.NE.U32.AND UP0, UPT, UR8, URZ, UPT ;  /* 0x000000ff0800728c */ /* 0x008fc8000bf05070 */
[----:B------:R-:W-:Y:S01]  /*0060*/  UISETP.NE.AND.EX UP0, UPT, UR9, URZ, UPT, UP0 ;  /* 0x000000ff0900728c */ /* 0x000fe2000bf05300 */
[----:B--2---:R-:W-:-:S05]  /*0070*/  SHF.R.U32.HI R66, RZ, 0x5, R72 ;  /* 0x00000005ff427819 */ /* 0x004fca0000011648 */
[----:B------:R-:W2:Y:S02]  /*0080*/  SHFL.IDX PT, R0, R66, RZ, 0x1f ;  /* 0x00001fff42007589 */ /* 0x000ea400000e0000 */
[----:B--2---:R-:W-:Y:S01]  /*0090*/  R2UR UR20, R0 ;  /* 0x00000000001472ca */ /* 0x004fe200000e0000 */
[----:B-1----:R-:W-:-:S14]  /*00a0*/  BRA.U UP0, `(.L_x_0) ;  /* 0x0000000100307547 */ /* 0x002fdc000b800000 */
[----:B------:R-:W1:Y:S02]  /*00b0*/  LDCU.64 UR4, c[0x0][0x888] ;  /* 0x00011100ff0477ac */ /* 0x000e640008000a00 */
[----:B-1----:R-:W-:-:S04]  /*00c0*/  UISETP.NE.U32.AND UP0, UPT, UR4, URZ, UPT ;  /* 0x000000ff0400728c */ /* 0x002fc8000bf05070 */
[----:B------:R-:W-:-:S09]  /*00d0*/  UISETP.NE.AND.EX UP0, UPT, UR5, URZ, UPT, UP0 ;  /* 0x000000ff0500728c */ /* 0x000fd2000bf05300 */
[----:B------:R-:W-:Y:S05]  /*00e0*/  BRA.U !UP0, `(.L_x_1) ;  /* 0x0000000108147547 */ /* 0x000fea000b800000 */
[----:B------:R-:W1:Y:S01]  /*00f0*/  LDC.64 R42, c[0x0][0x888] ;  /* 0x00022200ff2a7b82 */ /* 0x000e620000000a00 */
[----:B------:R-:W1:Y:S02]  /*0100*/  LDCU.64 UR4, c[0x0][0x358] ;  /* 0x00006b00ff0477ac */ /* 0x000e640008000a00 */
[----:B-1----:R1:W5:Y:S01]  /*0110*/  LDG.E R42, desc[UR4][R42.64] ;  /* 0x000000042a2a7981 */ /* 0x002362000c1e1900 */
[----:B------:R-:W-:Y:S01]  /*0120*/  HFMA2 R65, -RZ, RZ, 0, 5.9604644775390625e-08 ;  /* 0x00000001ff417431 */ /* 0x000fe200000001ff */
[----:B------:R-:W-:Y:S05]  /*0130*/  BRA `(.L_x_0) ;  /* 0x00000000000c7947 */ /* 0x000fea0003800000 */
.L_x_1:
[----:B------:R-:W1:Y:S01]  /*0140*/  LDCU UR4, c[0x0][0x880] ;  /* 0x00011000ff0477ac */ /* 0x000e620008000800 */
[----:B------:R-:W-:Y:S01]  /*0150*/  HFMA2 R65, -RZ, RZ, 0, 5.9604644775390625e-08 ;  /* 0x00000001ff417431 */ /* 0x000fe200000001ff */
[----:B-1----:R-:W-:-:S07]  /*0160*/  MOV R42, UR4 ;  /* 0x00000004002a7c02 */ /* 0x002fce0008000f00 */
.L_x_0:
[----:B------:R-:W2:Y:S02]  /*0170*/  LDCU.64 UR4, c[0x0][0x8b0] ;  /* 0x00011600ff0477ac */ /* 0x000ea40008000a00 */
[----:B--2---:R-:W-:-:S04]  /*0180*/  UISETP.NE.U32.AND UP0, UPT, UR4, URZ, UPT ;  /* 0x000000ff0400728c */ /* 0x004fc8000bf05070 */
[----:B------:R-:W-:-:S09]  /*0190*/  UISETP.NE.AND.EX UP0, UPT, UR5, URZ, UPT, UP0 ;  /* 0x000000ff0500728c */ /* 0x000fd2000bf05300 */
[----:B------:R-:W-:Y:S05]  /*01a0*/  BRA.U UP0, `(.L_x_2) ;  /* 0x0000000100287547 */ /* 0x000fea000b800000 */
[----:B------:R-:W2:Y:S02]  /*01b0*/  LDCU.64 UR4, c[0x0][0x8a8] ;  /* 0x00011500ff0477ac */ /* 0x000ea40008000a00 */
[----:B--2---:R-:W-:-:S04]  /*01c0*/  UISETP.NE.U32.AND UP0, UPT, UR4, URZ, UPT ;  /* 0x000000ff0400728c */ /* 0x004fc8000bf05070 */
[----:B------:R-:W-:-:S09]  /*01d0*/  UISETP.NE.AND.EX UP0, UPT, UR5, URZ, UPT, UP0 ;  /* 0x000000ff0500728c */ /* 0x000fd2000bf05300 */
[----:B------:R-:W-:Y:S05]  /*01e0*/  BRA.U !UP0, `(.L_x_3) ;  /* 0x0000000108107547 */ /* 0x000fea000b800000 */
[----:B------:R-:W2:Y:S01]  /*01f0*/  LDC.64 R2, c[0x0][0x8a8] ;  /* 0x00022a00ff027b82 */ /* 0x000ea20000000a00 */
[----:B------:R-:W2:Y:S02]  /*0200*/  LDCU.64 UR4, c[0x0][0x358] ;  /* 0x00006b00ff0477ac */ /* 0x000ea40008000a00 */
[----:B--2---:R2:W5:Y:S01]  /*0210*/  LDG.E R41, desc[UR4][R2.64] ;  /* 0x0000000402297981 */ /* 0x004562000c1e1900 */
[----:B------:R-:W-:Y:S05]  /*0220*/  BRA `(.L_x_2) ;  /* 0x0000000000087947 */ /* 0x000fea0003800000 */
.L_x_3:
[----:B------:R-:W2:Y:S02]  /*0230*/  LDCU UR4, c[0x0][0x8a0] ;  /* 0x00011400ff0477ac */ /* 0x000ea40008000800 */
[----:B--2---:R-:W-:Y:S02]  /*0240*/  MOV R41, UR4 ;  /* 0x0000000400297c02 */ /* 0x004fe40008000f00 */
.L_x_2:
[----:B------:R-:W-:Y:S01]  /*0250*/  IMAD.U32 R0, RZ, RZ, UR20 ;  /* 0x00000014ff007e24 */ /* 0x000fe2000f8e00ff */
[----:B------:R-:W-:Y:S04]  /*0260*/  BSSY.RECONVERGENT B0, `(.L_x_4) ;  /* 0x000000c000007945 */ /* 0x000fe80003800200 */
[C---:B------:R-:W-:Y:S02]  /*0270*/  ISETP.NE.OR P1, PT, R0.reuse, 0x1, !P3 ;  /* 0x000000010000780c */ /* 0x040fe40005f25670 */
[----:B------:R-:W-:-:S11]  /*0280*/  ISETP.NE.OR P0, PT, R0, 0x3, !P3 ;  /* 0x000000030000780c */ /* 0x000fd60005f05670 */
[----:B------:R-:W-:Y:S05]  /*0290*/  @P1 BRA `(.L_x_5) ;  /* 0x0000000000201947 */ /* 0x000fea0003800000 */
[----:B------:R-:W3:Y:S02]  /*02a0*/  LDCU.64 UR4, c[0x0][0x348] ;  /* 0x00006900ff0477ac */ /* 0x000ee40008000a00 */
[----:B---3--:R-:W-:Y:S02]  /*02b0*/  UIADD3 UR6, UP1, UPT, UR4, 0x80, URZ ;  /* 0x0000008004067890 */ /* 0x008fe4000ff3e0ff */
[----:B------:R-:W-:Y:S02]  /*02c0*/  UIADD3 UR4, UP0, UPT, UR4, 0x180, URZ ;  /* 0x0000018004047890 */ /* 0x000fe4000ff1e0ff */
[----:B------:R-:W-:Y:S02]  /*02d0*/  UIADD3.X UR7, UPT, UPT, URZ, UR5, URZ, UP1, !UPT ;  /* 0x00000005ff077290 */ /* 0x000fe40008ffe4ff */
[----:B------:R-:W-:-:S07]  /*02e0*/  UIADD3.X UR5, UPT, UPT, URZ, UR5, URZ, UP0, !UPT ;  /* 0x00000005ff057290 */ /* 0x000fce00087fe4ff */
[----:B------:R3:W-:Y:S02]  /*02f0*/  UTMACCTL.PF [UR6] ;  /* 0x00000000060079b9 */ /* 0x0007e40008040000 */
[----:B------:R3:W-:Y:S02]  /*0300*/  UTMACCTL.PF [UR4] ;  /* 0x00000000040079b9 */ /* 0x0007e40008040000 */
[----:B---3--:R-:W-:Y:S01]  /*0310*/  NOP ;  /* 0x0000000000007918 */ /* 0x008fe20000000000 */
.L_x_5:
[----:B------:R-:W-:Y:S05]  /*0320*/  BSYNC.RECONVERGENT B0 ;  /* 0x0000000000007941 */ /* 0x000fea0003800200 */
.L_x_4:
[----:B------:R-:W-:Y:S04]  /*0330*/  BSSY.RECONVERGENT B0, `(.L_x_6) ;  /* 0x000000a000007945 */ /* 0x000fe80003800200 */
        /* <DEDUP_REMOVED lines=9> */
.L_x_7:
[----:B------:R-:W-:Y:S05]  /*03d0*/  BSYNC.RECONVERGENT B0 ;  /* 0x0000000000007941 */ /* 0x000fea0003800200 */
.L_x_6:
[----:B------:R-:W3:Y:S01]  /*03e0*/  LDCU.64 UR4, c[0x0][0x888] ;  /* 0x00011100ff0477ac */ /* 0x000ee20008000a00 */
[----:B------:R-:W-:Y:S02]  /*03f0*/  UISETP.EQ.U32.AND UP2, UPT, UR8, URZ, UPT ;  /* 0x000000ff0800728c */ /* 0x000fe4000bf42070 */
[----:B------:R-:W-:Y:S02]  /*0400*/  UPLOP3.LUT UP3, UPT, UPT, UPT, UPT, 0x80, 0x8 ;  /* 0x000000000008789c */ /* 0x000fe40003f6f070 */
[----:B---3--:R-:W-:-:S04]  /*0410*/  UISETP.NE.U32.AND UP0, UPT, UR4, URZ, UPT ;  /* 0x000000ff0400728c */ /* 0x008fc8000bf05070 */
[----:B------:R-:W-:-:S04]  /*0420*/  UISETP.NE.AND.EX UP1, UPT, UR5, URZ, UPT, UP0 ;  /* 0x000000ff0500728c */ /* 0x000fc8000bf25300 */
[----:B------:R-:W-:-:S04]  /*0430*/  UISETP.EQ.OR.EX UP4, UPT, UR9, URZ, !UP1, UP2 ;  /* 0x000000ff0900728c */ /* 0x000fc8000cf82720 */
[----:B------:R-:W-:-:S05]  /*0440*/  UP2UR UR63, UPR, URZ, 0x10 ;  /* 0x00000010ff3f7883 */ /* 0x000fca0008000000 */
[----:B------:R-:W-:Y:S07]  /*0450*/  BRA.U !UP4, `(.L_x_8) ;  /* 0x000000010c207547 */ /* 0x000fee000b800000 */
[----:B------:R-:W-:Y:S01]  /*0460*/  UISETP.NE.U32.AND UP2, UPT, UR8, URZ, UPT ;  /* 0x000000ff0800728c */ /* 0x000fe2000bf45070 */
[----:B-----5:R-:W-:Y:S01]  /*0470*/  FSETP.NEU.AND P0, PT, R42, RZ, PT ;  /* 0x000000ff2a00720b */ /* 0x020fe20003f0d000 */
[----:B------:R-:W-:Y:S02]  /*0480*/  USEL UR4, URZ, 0xffffffff, UP1 ;  /* 0xffffffffff047887 */ /* 0x000fe40008800000 */
[----:B------:R-:W-:-:S10]  /*0490*/  UISETP.NE.AND.EX UP2, UPT, UR9, URZ, UPT, UP2 ;  /* 0x000000ff0900728c */ /* 0x000fd4000bf45320 */
[----:B------:R-:W-:Y:S01]  /*04a0*/  VOTEU.ANY UP0, P0 ;  /* 0x0000000000ff7886 */ /* 0x000fe20000000100 */
[----:B------:R-:W-:-:S04]  /*04b0*/  @!UP2 USEL UR4, URZ, 0xffffffff, UP0 ;  /* 0xffffffffff04a887 */ /* 0x000fc80008000000 */
[----:B------:R-:W-:-:S04]  /*04c0*/  ULOP3.LUT UR4, UR4, 0x1, URZ, 0xc0, !UPT ;  /* 0x0000000104047892 */ /* 0x000fc8000f8ec0ff */
[----:B------:R-:W-:-:S11]  /*04d0*/  UISETP.NE.U32.AND UP3, UPT, UR4, 0x1, UPT ;  /* 0x000000010400788c */ /* 0x000fd6000bf65070 */
.L_x_8:
[----:B--2---:R-:W2:Y:S02]  /*04e0*/  SHFL.IDX PT, R2, R66, RZ, 0x1f ;  /* 0x00001fff42027589 */ /* 0x004ea400000e0000 */
[----:B--2---:R-:W-:-:S13]  /*04f0*/  ISETP.NE.AND P0, PT, R2, RZ, PT ;  /* 0x000000ff0200720c */ /* 0x004fda0003f05270 */
[----:B------:R-:W-:Y:S05]  /*0500*/  @P0 BRA `(.L_x_9) ;  /* 0x0000000800240947 */ /* 0x000fea0003800000 */
[----:B------:R-:W-:Y:S01]  /*0510*/  ELECT P0, URZ, PT ;  /* 0x0000000000ff782f */ /* 0x000fe20003800000 */
[----:B------:R-:W-:-:S12]  /*0520*/  BSSY.RECONVERGENT B0, `(.L_x_9) ;  /* 0x0000087000007945 */ /* 0x000fd80003800200 */
[----:B------:R-:W-:Y:S05]  /*0530*/  @!P0 BRA `(.L_x_10) ;  /* 0x0000000800148947 */ /* 0x000fea0003800000 */
[----:B------:R-:W2:Y:S01]  /*0540*/  S2UR UR4, SR_CgaCtaId ;  /* 0x00000000000479c3 */ /* 0x000ea20000008800 */
[----:B------:R-:W-:Y:S01]  /*0550*/  UMOV UR5, 0x400 ;  /* 0x0000040000057882 */ /* 0x000fe20000000000 */
[----:B------:R-:W-:Y:S01]  /*0560*/  UMOV UR8, 0x1 ;  /* 0x0000000100087882 */ /* 0x000fe20000000000 */
[----:B------:R-:W-:Y:S01]  /*0570*/  UMOV UR6, 0x2 ;  /* 0x0000000200067882 */ /* 0x000fe20000000000 */
[----:B------:R-:W-:-:S04]  /*0580*/  UIADD3 UR8, UPT, UPT, -UR8, 0x100000, URZ ;  /* 0x0010000008087890 */ /* 0x000fc8000fffe1ff */
[----:B------:R-:W-:Y:S02]  /*0590*/  USHF.L.U32 UR9, UR8, 0xb, URZ ;  /* 0x0000000b08097899 */ /* 0x000fe400080006ff */
[----:B------:R-:W-:Y:S02]  /*05a0*/  USHF.L.U32 UR8, UR8, 0x1, URZ ;  /* 0x0000000108087899 */ /* 0x000fe400080006ff */
[----:B------:R-:W-:-:S04]  /*05b0*/  UIADD3 UR6, UPT, UPT, -UR6, 0x100000, URZ ;  /* 0x0010000006067890 */ /* 0x000fc8000fffe1ff */
[----:B------:R-:W-:Y:S02]  /*05c0*/  USHF.L.U32 UR7, UR6, 0xb, URZ ;  /* 0x0000000b06077899 */ /* 0x000fe400080006ff */
[----:B------:R-:W-:Y:S02]  /*05d0*/  USHF.L.U32 UR6, UR6, 0x1, URZ ;  /* 0x0000000106067899 */ /* 0x000fe400080006ff */
[----:B--2---:R-:W-:Y:S01]  /*05e0*/  ULEA UR4, UR4, UR5, 0x18 ;  /* 0x0000000504047291 */ /* 0x004fe2000f8ec0ff */
[----:B------:R-:W2:Y:S11]  /*05f0*/  FENCE.VIEW.ASYNC.S ;  /* 0x00000000000073c6 */ /* 0x000eb60000000000 */
[----:B--2---:R2:W3:Y:S01]  /*0600*/  SYNCS.EXCH.64 URZ, [UR4], UR8 ;  /* 0x0000000804ff75b2 */ /* 0x0044e20008000100 */
[----:B------:R2:W4:Y:S01]  /*0610*/  SYNCS.EXCH.64 URZ, [UR4+0x1e0], UR6 ;  /* 0x0001e00604ff75b2 */ /* 0x0005220008000100 */
[----:B------:R2:W1:Y:S01]  /*0620*/  SYNCS.EXCH.64 URZ, [UR4+0x8], UR8 ;  /* 0x0000080804ff75b2 */ /* 0x0004620008000100 */
        /* <DEDUP_REMOVED lines=116> */
[----:B------:R2:W1:Y:S02]  /*0d70*/  SYNCS.EXCH.64 URZ, [UR4+0x3b8], UR6 ;  /* 0x0003b80604ff75b2 */ /* 0x0004640008000100 */
[----:B--234-:R-:W-:Y:S01]  /*0d80*/  NOP ;  /* 0x0000000000007918 */ /* 0x01cfe20000000000 */
.L_x_10:
[----:B------:R-:W-:Y:S05]  /*0d90*/  BSYNC.RECONVERGENT B0 ;  /* 0x0000000000007941 */ /* 0x000fea0003800200 */
.L_x_9:
[----:B------:R-:W2:Y:S01]  /*0da0*/  SHFL.IDX PT, R2, R66, RZ, 0x1f ;  /* 0x00001fff42027589 */ /* 0x000ea200000e0000 */
[----:B------:R-:W-:Y:S01]  /*0db0*/  NOP ;  /* 0x0000000000007918 */ /* 0x000fe20000000000 */
[----:B--2---:R-:W-:-:S13]  /*0dc0*/  ISETP.NE.AND P0, PT, R2, 0x1, PT ;  /* 0x000000010200780c */ /* 0x004fda0003f05270 */
[----:B------:R-:W-:Y:S05]  /*0dd0*/  @P0 BRA `(.L_x_11) ;  /* 0x0000000000480947 */ /* 0x000fea0003800000 */
        /* <DEDUP_REMOVED lines=9> */
[----:B------:R-:W-:Y:S01]  /*0e70*/  USHF.L.U32 UR6, UR6, 0x1, URZ ;  /* 0x0000000106067899 */ /* 0x000fe200080006ff */
[----:B------:R-:W-:Y:S01]  /*0e80*/  ELECT P0, URZ, PT ;  /* 0x0000000000ff782f */ /* 0x000fe20003800000 */
[----:B--2---:R-:W-:Y:S01]  /*0e90*/  ULEA UR4, UR4, UR5, 0x18 ;  /* 0x0000000504047291 */ /* 0x004fe2000f8ec0ff */
[----:B------:R-:W2:Y:S11]  /*0ea0*/  FENCE.VIEW.ASYNC.S ;  /* 0x00000000000073c6 */ /* 0x000eb60000000000 */
[----:B--2---:R2:W3:Y:S01]  /*0eb0*/  SYNCS.EXCH.64 URZ, [UR4+0x3c0], UR8 ;  /* 0x0003c00804ff75b2 */ /* 0x0044e20008000100 */
[----:B------:R2:W4:Y:S01]  /*0ec0*/  SYNCS.EXCH.64 URZ, [UR4+0x3d0], UR6 ;  /* 0x0003d00604ff75b2 */ /* 0x0005220008000100 */
[----:B------:R2:W1:Y:S01]  /*0ed0*/  SYNCS.EXCH.64 URZ, [UR4+0x3c8], UR8 ;  /* 0x0003c80804ff75b2 */ /* 0x0004620008000100 */
[----:B------:R2:W1:Y:S01]  /*0ee0*/  SYNCS.EXCH.64 URZ, [UR4+0x3d8], UR6 ;  /* 0x0003d80604ff75b2 */ /* 0x0004620008000100 */
[----:B------:R-:W-:Y:S01]  /*0ef0*/  NOP ;  /* 0x0000000000007918 */ /* 0x000fe20000000000 */
.L_x_11:
[----:B------:R-:W2:Y:S01]  /*0f00*/  SHFL.IDX PT, R2, R66, RZ, 0x1f ;  /* 0x00001fff42027589 */ /* 0x000ea200000e0000 */
[----:B------:R-:W-:Y:S01]  /*0f10*/  NOP ;  /* 0x0000000000007918 */ /* 0x000fe20000000000 */
[----:B--2---:R-:W-:-:S13]  /*0f20*/  ISETP.NE.AND P0, PT, R2, 0x3, PT ;  /* 0x000000030200780c */ /* 0x004fda0003f05270 */
[----:B------:R-:W-:Y:S05]  /*0f30*/  @P0 BRA `(.L_x_12) ;  /* 0x0000000000300947 */ /* 0x000fea0003800000 */
[----:B------:R-:W2:Y:S01]  /*0f40*/  S2UR UR4, SR_CgaCtaId ;  /* 0x00000000000479c3 */ /* 0x000ea20000008800 */
[----:B------:R-:W-:Y:S01]  /*0f50*/  UMOV UR6, 0x400 ;  /* 0x0000040000067882 */ /* 0x000fe20000000000 */
[----:B------:R-:W-:Y:S01]  /*0f60*/  UMOV UR5, 0x20 ;  /* 0x0000002000057882 */ /* 0x000fe20000000000 */
[----:B------:R-:W-:Y:S01]  /*0f70*/  ELECT P0, URZ, PT ;  /* 0x0000000000ff782f */ /* 0x000fe20003800000 */
[----:B--2---:R-:W-:Y:S02]  /*0f80*/  ULEA UR6, UR4, UR6, 0x18 ;  /* 0x0000000604067291 */ /* 0x004fe4000f8ec0ff */
[----:B------:R-:W-:-:S04]  /*0f90*/  UIADD3 UR4, UPT, UPT, -UR5, 0x100000, URZ ;  /* 0x0010000005047890 */ /* 0x000fc8000fffe1ff */
[----:B------:R-:W-:Y:S02]  /*0fa0*/  USHF.L.U32 UR5, UR4, 0xb, URZ ;  /* 0x0000000b04057899 */ /* 0x000fe400080006ff */
[----:B------:R-:W-:Y:S01]  /*0fb0*/  USHF.L.U32 UR4, UR4, 0x1, URZ ;  /* 0x0000000104047899 */ /* 0x000fe200080006ff */
[----:B------:R-:W2:Y:S11]  /*0fc0*/  FENCE.VIEW.ASYNC.S ;  /* 0x00000000000073c6 */ /* 0x000eb60000000000 */
[----:B--2---:R2:W1:Y:S01]  /*0fd0*/  SYNCS.EXCH.64 URZ, [UR6+0x3e0], UR4 ;  /* 0x0003e00406ff75b2 */ /* 0x0044620008000100 */
[----:B------:R2:W1:Y:S01]  /*0fe0*/  SYNCS.EXCH.64 URZ, [UR6+0x3e8], UR4 ;  /* 0x0003e80406ff75b2 */ /* 0x0004620008000100 */
[----:B------:R-:W-:Y:S01]  /*0ff0*/  NOP ;  /* 0x0000000000007918 */ /* 0x000fe20000000000 */
.L_x_12:
[----:B------:R-:W3:Y:S01]  /*1000*/  SHFL.IDX PT, R2, R66, RZ, 0x1f ;  /* 0x00001fff42027589 */ /* 0x000ee200000e0000 */
[----:B------:R-:W-:Y:S01]  /*1010*/  NOP ;  /* 0x0000000000007918 */ /* 0x000fe20000000000 */
[----:B---3--:R-:W-:-:S13]  /*1020*/  ISETP.NE.AND P0, PT, R2, 0x4, PT ;  /* 0x000000040200780c */ /* 0x008fda0003f05270 */
[----:B------:R-:W-:Y:S05]  /*1030*/  @P0 BRA `(.L_x_13) ;  /* 0x00000000004c0947 */ /* 0x000fea0003800000 */
[----:B--2---:R-:W2:Y:S01]  /*1040*/  S2UR UR6, SR_CgaCtaId ;  /* 0x00000000000679c3 */ /* 0x004ea20000008800 */
[----:B------:R-:W-:Y:S01]  /*1050*/  UMOV UR4, 0x1e0 ;  /* 0x000001e000047882 */ /* 0x000fe20000000000 */
[----:B------:R-:W-:Y:S01]  /*1060*/  UMOV UR5, 0x400 ;  /* 0x0000040000057882 */ /* 0x000fe20000000000 */
[----:B------:R-:W-:Y:S01]  /*1070*/  USEL UR4, UR4, 0x1a0, UP3 ;  /* 0x000001a004047887 */ /* 0x000fe20009800000 */
[----:B------:R-:W-:Y:S01]  /*1080*/  UMOV UR8, 0x1 ;  /* 0x0000000100087882 */ /* 0x000fe20000000000 */
[----:B------:R-:W-:Y:S01]  /*1090*/  ELECT P0, URZ, PT ;  /* 0x0000000000ff782f */ /* 0x000fe20003800000 */
[----:B------:R-:W-:-:S04]  /*10a0*/  UIADD3 UR8, UPT, UPT, -UR8, 0x100000, URZ ;  /* 0x0010000008087890 */ /* 0x000fc8000fffe1ff */
[----:B------:R-:W-:Y:S02]  /*10b0*/  USHF.L.U32 UR9, UR8, 0xb, URZ ;  /* 0x0000000b08097899 */ /* 0x000fe400080006ff */
[----:B------:R-:W-:Y:S02]  /*10c0*/  USHF.L.U32 UR8, UR8, 0x1, URZ ;  /* 0x0000000108087899 */ /* 0x000fe400080006ff */
[----:B--2---:R-:W-:Y:S02]  /*10d0*/  ULEA UR6, UR6, UR5, 0x18 ;  /* 0x0000000506067291 */ /* 0x004fe4000f8ec0ff */
[----:B------:R-:W-:-:S04]  /*10e0*/  UIADD3 UR4, UPT, UPT, -UR4, 0x100000, URZ ;  /* 0x0010000004047890 */ /* 0x000fc8000fffe1ff */
[----:B------:R-:W-:Y:S02]  /*10f0*/  USHF.L.U32 UR5, UR4, 0xb, URZ ;  /* 0x0000000b04057899 */ /* 0x000fe400080006ff */
[----:B------:R-:W-:Y:S01]  /*1100*/  USHF.L.U32 UR4, UR4, 0x1, URZ ;  /* 0x0000000104047899 */ /* 0x000fe200080006ff */
[----:B------:R-:W2:Y:S03]  /*1110*/  FENCE.VIEW.ASYNC.S ;  /* 0x00000000000073c6 */ /* 0x000ea60000000000 */
[----:B--2---:R3:W2:Y:S08]  /*1120*/  SYNCS.EXCH.64 URZ, [UR6+0x3f0], UR8 ;  /* 0x0003f00806ff75b2 */ /* 0x0046b00008000100 */
[----:B------:R3:W1:Y:S01]  /*1130*/  SYNCS.EXCH.64 URZ, [UR6+0x400], UR4 ;  /* 0x0004000406ff75b2 */ /* 0x0006620008000100 */
[----:B------:R3:W1:Y:S01]  /*1140*/  SYNCS.EXCH.64 URZ, [UR6+0x3f8], UR8 ;  /* 0x0003f80806ff75b2 */ /* 0x0006620008000100 */
[----:B------:R3:W1:Y:S02]  /*1150*/  SYNCS.EXCH.64 URZ, [UR6+0x408], UR4 ;  /* 0x0004080406ff75b2 */ /* 0x0006640008000100 */
[----:B---3--:R-:W-:Y:S01]  /*1160*/  NOP ;  /* 0x0000000000007918 */ /* 0x008fe20000000000 */
.L_x_13:
[----:B------:R-:W3:Y:S01]  /*1170*/  SHFL.IDX PT, R2, R66, RZ, 0x1f ;  /* 0x00001fff42027589 */ /* 0x000ee200000e0000 */
[----:B------:R-:W-:Y:S01]  /*1180*/  NOP ;  /* 0x0000000000007918 */ /* 0x000fe20000000000 */
[----:B---3--:R-:W-:-:S13]  /*1190*/  ISETP.NE.AND P0, PT, R2, 0x5, PT ;  /* 0x000000050200780c */ /* 0x008fda0003f05270 */
[----:B------:R-:W-:Y:S05]  /*11a0*/  @P0 BRA `(.L_x_14) ;  /* 0x0000000000580947 */ /* 0x000fea0003800000 */
[----:B--2---:R-:W2:Y:S01]  /*11b0*/  S2UR UR4, SR_CgaCtaId ;  /* 0x00000000000479c3 */ /* 0x004ea20000008800 */
        /* <DEDUP_REMOVED lines=12> */
[----:B--2---:R3:W2:Y:S01]  /*1280*/  SYNCS.EXCH.64 URZ, [UR4+0x410], UR8 ;  /* 0x0004100804ff75b2 */ /* 0x0046a20008000100 */
[----:B------:R3:W1:Y:S01]  /*1290*/  SYNCS.EXCH.64 URZ, [UR4+0x430], UR6 ;  /* 0x0004300604ff75b2 */ /* 0x0006620008000100 */
[----:B------:R3:W1:Y:S01]  /*12a0*/  SYNCS.EXCH.64 URZ, [UR4+0x418], UR8 ;  /* 0x0004180804ff75b2 */ /* 0x0006620008000100 */
[----:B------:R3:W1:Y:S01]  /*12b0*/  SYNCS.EXCH.64 URZ, [UR4+0x438], UR6 ;  /* 0x0004380604ff75b2 */ /* 0x0006620008000100 */
[----:B------:R3:W1:Y:S01]  /*12c0*/  SYNCS.EXCH.64 URZ, [UR4+0x420], UR8 ;  /* 0x0004200804ff75b2 */ /* 0x0006620008000100 */
[----:B------:R3:W1:Y:S01]  /*12d0*/  SYNCS.EXCH.64 URZ, [UR4+0x440], UR6 ;  /* 0x0004400604ff75b2 */ /* 0x0006620008000100 */
[----:B------:R3:W1:Y:S01]  /*12e0*/  SYNCS.EXCH.64 URZ, [UR4+0x428], UR8 ;  /* 0x0004280804ff75b2 */ /* 0x0006620008000100 */
[----:B------:R3:W1:Y:S02]  /*12f0*/  SYNCS.EXCH.64 URZ, [UR4+0x448], UR6 ;  /* 0x0004480604ff75b2 */ /* 0x0006640008000100 */
[----:B---3--:R-:W-:Y:S01]  /*1300*/  NOP ;  /* 0x0000000000007918 */ /* 0x008fe20000000000 */
.L_x_14:
[----:B------:R-:W3:Y:S01]  /*1310*/  SHFL.IDX PT, R2, R66, RZ, 0x1f ;  /* 0x00001fff42027589 */ /* 0x000ee200000e0000 */
[----:B------:R-:W1:Y:S01]  /*1320*/  S2UR UR44, SR_CgaCtaId ;  /* 0x00000000002c79c3 */ /* 0x000e620000008800 */
[----:B------:R-:W-:Y:S01]  /*1330*/  NOP ;  /* 0x0000000000007918 */ /* 0x000fe20000000000 */
[----:B---3--:R-:W-:-:S13]  /*1340*/  ISETP.NE.AND P0, PT, R2, 0x3, PT ;  /* 0x000000030200780c */ /* 0x008fda0003f05270 */
[----:B-1----:R-:W-:Y:S05]  /*1350*/  @P0 BRA `(.L_x_15) ;  /* 0x0000000000340947 */ /* 0x002fea0003800000 */
[----:B--2---:R-:W-:Y:S01]  /*1360*/  UMOV UR4, 0x400 ;  /* 0x0000040000047882 */ /* 0x004fe20000000000 */
[----:B------:R-:W-:Y:S01]  /*1370*/  UMOV UR6, 0x20 ;  /* 0x0000002000067882 */ /* 0x000fe20000000000 */
[----:B------:R-:W-:Y:S02]  /*1380*/  ULEA UR4, UR44, UR4, 0x18 ;  /* 0x000000042c047291 */ /* 0x000fe4000f8ec0ff */
[----:B------:R-:W-:-:S04]  /*1390*/  UIADD3 UR6, UPT, UPT, -UR6, 0x100000, URZ ;  /* 0x0010000006067890 */ /* 0x000fc8000fffe1ff */
[----:B------:R-:W-:Y:S02]  /*13a0*/  USHF.L.U32 UR7, UR6, 0xb, URZ ;  /* 0x0000000b06077899 */ /* 0x000fe400080006ff */
[----:B------:R-:W-:Y:S01]  /*13b0*/  USHF.L.U32 UR6, UR6, 0x1, URZ ;  /* 0x0000000106067899 */ /* 0x000fe200080006ff */
[----:B------:R-:W-:Y:S01]  /*13c0*/  ELECT P0, URZ, PT ;  /* 0x0000000000ff782f */ /* 0x000fe20003800000 */
[----:B------:R-:W1:Y:S10]  /*13d0*/  FENCE.VIEW.ASYNC.S ;  /* 0x00000000000073c6 */ /* 0x000e740000000000 */
[----:B-1----:R1:W3:Y:S01]  /*13e0*/  SYNCS.EXCH.64 URZ, [UR4+0x450], UR6 ;  /* 0x0004500604ff75b2 */ /* 0x0022e20008000100 */
[----:B------:R1:W2:Y:S01]  /*13f0*/  SYNCS.EXCH.64 URZ, [UR4+0x460], UR6 ;  /* 0x0004600604ff75b2 */ /* 0x0002a20008000100 */
[----:B------:R1:W1:Y:S01]  /*1400*/  SYNCS.EXCH.64 URZ, [UR4+0x458], UR6 ;  /* 0x0004580604ff75b2 */ /* 0x0002620008000100 */
[----:B------:R1:W1:Y:S01]  /*1410*/  SYNCS.EXCH.64 URZ, [UR4+0x468], UR6 ;  /* 0x0004680604ff75b2 */ /* 0x0002620008000100 */
[----:B------:R-:W-:Y:S01]  /*1420*/  NOP ;  /* 0x0000000000007918 */ /* 0x000fe20000000000 */
.L_x_15:
[----:B------:R-:W4:Y:S01]  /*1430*/  LDCU UR24, c[0x0][0x36c] ;  /* 0x00006d80ff1877ac */ /* 0x000f220008000800 */
[----:B------:R-:W-:Y:S01]  /*1440*/  ISETP.NE.OR P3, PT, R0, 0x2, !P3 ;  /* 0x000000020000780c */ /* 0x000fe20005f65670 */
[----:B------:R-:W-:Y:S01]  /*1450*/  NOP ;  /* 0x0000000000007918 */ /* 0x000fe20000000000 */
[----:B------:R-:W-:Y:S01]  /*1460*/  LOP3.LUT R0, R72, 0x1f, RZ, 0xc0, !PT ;  /* 0x0000001f48007812 */ /* 0x000fe200078ec0ff */
[----:B------:R-:W-:Y:S02]  /*1470*/  UISETP.NE.AND UP4, UPT, UR20, 0x2, UPT ;  /* 0x000000021400788c */ /* 0x000fe4000bf85270 */
[----:B------:R-:W-:Y:S02]  /*1480*/  UISETP.NE.AND UP5, UPT, UR20, URZ, UPT ;  /* 0x000000ff1400728c */ /* 0x000fe4000bfa5270 */
[----:B----4-:R-:W-:-:S09]  /*1490*/  UISETP.EQ.U32.AND UP0, UPT, UR24, 0x1, UPT ;  /* 0x000000011800788c */ /* 0x010fd2000bf02070 */
[----:B------:R-:W-:Y:S05]  /*14a0*/  BRA.U !UP0, `(.L_x_16) ;  /* 0x0000000108087547 */ /* 0x000fea000b800000 */
[----:B-123--:R-:W-:Y:S01]  /*14b0*/  UCGABAR_ARV ;  /* 0x00000000000079c7 */ /* 0x00efe20008000000 */
[----:B------:R-:W-:Y:S05]  /*14c0*/  BRA `(.L_x_17) ;  /* 0x0000000000047947 */ /* 0x000fea0003800000 */
.L_x_16:
[----:B-123--:R-:W-:Y:S01]  /*14d0*/  NOP ;  /* 0x0000000000007918 */ /* 0x00efe20000000000 */
.L_x_17:
[----:B------:R-:W1:Y:S01]  /*14e0*/  S2UR UR7, SR_CTAID.X ;  /* 0x00000000000779c3 */ /* 0x000e620000002500 */
[----:B------:R-:W-:-:S05]  /*14f0*/  CS2R.32 R3, SR_CgaSize ;  /* 0x0000000000037805 */ /* 0x000fca0000008a00 */
[----:B------:R-:W-:-:S05]  /*1500*/  IMAD R3, R3, -0xa0, RZ ;  /* 0xffffff6003037824 */ /* 0x000fca00078e02ff */
[----:B------:R-:W-:-:S14]  /*1510*/  R2UR UR5, R3 ;  /* 0x00000000030572ca */ /* 0x000fdc00000e0000 */
[----:B------:R-:W2:Y:S01]  /*1520*/  LDCU UR5, c[0x0][UR5+0x2b0] ;  /* 0x00005600050577ac */ /* 0x000ea20008000800 */
[----:B------:R-:W-:-:S05]  /*1530*/  CS2R.32 R3, SR_CgaSize ;  /* 0x0000000000037805 */ /* 0x000fca0000008a00 */
[----:B------:R-:W-:-:S05]  /*1540*/  IMAD R3, R3, -0xa0, RZ ;  /* 0xffffff6003037824 */ /* 0x000fca00078e02ff */
[----:B------:R-:W-:-:S14]  /*1550*/  R2UR UR4, R3 ;  /* 0x00000000030472ca */ /* 0x000fdc00000e0000 */
[----:B------:R-:W3:Y:S01]  /*1560*/  LDCU UR4, c[0x0][UR4+0x2b4] ;  /* 0x00005680040477ac */ /* 0x000ee20008000800 */
[----:B------:R-:W4:Y:S01]  /*1570*/  S2UR UR8, SR_CTAID.Y ;  /* 0x00000000000879c3 */ /* 0x000f220000002600 */
[----:B------:R-:W-:-:S05]  /*1580*/  CS2R.32 R3, SR_CgaSize ;  /* 0x0000000000037805 */ /* 0x000fca0000008a00 */
[----:B------:R-:W-:-:S05]  /*1590*/  IMAD R3, R3, -0xa0, RZ ;  /* 0xffffff6003037824 */ /* 0x000fca00078e02ff */
[----:B------:R-:W-:-:S14]  /*15a0*/  R2UR UR61, R3 ;  /* 0x00000000033d72ca */ /* 0x000fdc00000e0000 */
[----:B------:R-:W3:Y:S01]  /*15b0*/  LDCU UR61, c[0x0][UR61+0x2a0] ;  /* 0x000054003d3d77ac */ /* 0x000ee20008000800 */
[----:B------:R-:W-:-:S05]  /*15c0*/  CS2R.32 R3, SR_CgaSize ;  /* 0x0000000000037805 */ /* 0x000fca0000008a00 */
[----:B------:R-:W-:-:S05]  /*15d0*/  IMAD R3, R3, -0xa0, RZ ;  /* 0xffffff6003037824 */ /* 0x000fca00078e02ff */
[----:B------:R-:W-:-:S14]  /*15e0*/  R2UR UR60, R3 ;  /* 0x00000000033c72ca */ /* 0x000fdc00000e0000 */
[----:B------:R-:W3:Y:S01]  /*15f0*/  LDCU UR60, c[0x0][UR60+0x2a4] ;  /* 0x000054803c3c77ac */ /* 0x000ee20008000800 */
[----:B------:R-:W3:Y:S01]  /*1600*/  S2UR UR36, SR_CTAID.Z ;  /* 0x00000000002479c3 */ /* 0x000ee20000002700 */
[----:B------:R-:W3:Y:S01]  /*1610*/  LDCU UR21, c[0x0][0xb24] ;  /* 0x00016480ff1577ac */ /* 0x000ee20008000800 */
[----:B------:R-:W3:Y:S01]  /*1620*/  LDCU UR42, c[0x0][0xb24] ;  /* 0x00016480ff2a77ac */ /* 0x000ee20008000800 */
[----:B-1----:R-:W-:Y:S01]  /*1630*/  I2FP.F32.U32 R3, UR7 ;  /* 0x0000000700037c45 */ /* 0x002fe20008201000 */
[----:B------:R-:W1:Y:S04]  /*1640*/  LDCU UR23, c[0x0][0xb30] ;  /* 0x00016600ff1777ac */ /* 0x000e680008000800 */
[----:B--2---:R-:W-:Y:S01]  /*1650*/  FMUL R3, R3, UR5 ;  /* 0x0000000503037c20 */ /* 0x004fe20008400000 */
[----:B------:R-:W-:Y:S01]  /*1660*/  UMOV UR48, UR7 ;  /* 0x0000000700307c82 */ /* 0x000fe20008000000 */
[----:B----4-:R-:W-:Y:S01]  /*1670*/  I2FP.F32.U32 R2, UR8 ;  /* 0x0000000800027c45 */ /* 0x010fe20008201000 */
[----:B------:R-:W-:-:S03]  /*1680*/  UMOV UR47, UR8 ;  /* 0x00000008002f7c82 */ /* 0x000fc60008000000 */
[----:B------:R-:W2:Y:S01]  /*1690*/  F2I.U32.TRUNC.NTZ R3, R3 ;  /* 0x0000000300037305 */ /* 0x000ea2000020f000 */
[----:B---3--:R-:W-:Y:S01]  /*16a0*/  FMUL R2, R2, UR4 ;  /* 0x0000000402027c20 */ /* 0x008fe20008400000 */
[----:B------:R-:W-:-:S04]  /*16b0*/  ULOP3.LUT UR4, UR44, 0x1, URZ, 0xc0, !UPT ;  /* 0x000000012c047892 */ /* 0x000fc8000f8ec0ff */
[----:B------:R-:W-:Y:S02]  /*16c0*/  UISETP.NE.U32.AND UP6, UPT, UR4, 0x1, UPT ;  /* 0x000000010400788c */ /* 0x000fe4000bfc5070 */
[----:B------:R-:W3:Y:S02]  /*16d0*/  F2I.U32.TRUNC.NTZ R2, R2 ;  /* 0x0000000200027305 */ /* 0x000ee4000020f000 */
[----:B------:R-:W-:Y:S01]  /*16e0*/  USEL UR4, URZ, 0x180, UP6 ;  /* 0x00000180ff047887 */ /* 0x000fe2000b000000 */
[----:B--2---:R-:W-:Y:S02]  /*16f0*/  R2UR UR6, R3 ;  /* 0x00000000030672ca */ /* 0x004fe400000e0000 */
[----:B---3--:R-:W-:Y:S02]  /*1700*/  R2UR UR5, R2 ;  /* 0x00000000020572ca */ /* 0x008fe400000e0000 */
[----:B------:R-:W-:-:S09]  /*1710*/  PRMT R2, RZ, 0x7610, R2 ;  /* 0x00007610ff027816 */ /* 0x000fd20000000002 */
[----:B------:R-:W-:-:S04]  /*1720*/  UIADD3 UR6, UPT, UPT, -UR6, URZ, URZ ;  /* 0x000000ff06067290 */ /* 0x000fc8000fffe1ff */
[----:B------:R-:W-:Y:S02]  /*1730*/  UIMAD UR61, UR61, UR6, UR7 ;  /* 0x000000063d3d72a4 */ /* 0x000fe4000f8e0207 */
[----:B------:R-:W-:-:S04]  /*1740*/  UIADD3 UR5, UPT, UPT, -UR5, URZ, URZ ;  /* 0x000000ff05057290 */ /* 0x000fc8000fffe1ff */
[----:B------:R-:W-:Y:S01]  /*1750*/  UIMAD UR60, UR60, UR5, UR8 ;  /* 0x000000053c3c72a4 */ /* 0x000fe2000f8e0208 */
[----:B-1----:R-:W-:Y:S11]  /*1760*/  BRA.U UP5, `(.L_x_18) ;  /* 0x0000000105247547 */ /* 0x002ff6000b800000 */
[----:B------:R-:W-:-:S04]  /*1770*/  UISETP.NE.AND UP0, UPT, UR60, URZ, UPT ;  /* 0x000000ff3c00728c */ /* 0x000fc8000bf05270 */
[----:B------:R-:W-:Y:S02]  /*1780*/  USEL UR5, URZ, 0x2, UP0 ;  /* 0x00000002ff057887 */ /* 0x000fe40008000000 */
[----:B------:R-:W-:-:S04]  /*1790*/  UISETP.NE.AND UP0, UPT, UR60, URZ, UPT ;  /* 0x000000ff3c00728c */ /* 0x000fc8000bf05270 */
[----:B------:R-:W-:-:S04]  /*17a0*/  UISETP.EQ.OR UP0, UPT, UR61, URZ, !UP0 ;  /* 0x000000ff3d00728c */ /* 0x000fc8000c702670 */
[----:B------:R-:W-:Y:S02]  /*17b0*/  USEL UR6, URZ, 0x1, !UP0 ;  /* 0x00000001ff067887 */ /* 0x000fe4000c000000 */
[----:B------:R-:W-:-:S04]  /*17c0*/  UISETP.NE.AND UP0, UPT, UR61, 0x1, UPT ;  /* 0x000000013d00788c */ /* 0x000fc8000bf05270 */
[----:B------:R-:W-:-:S04]  /*17d0*/  USEL UR5, UR5, 0x2, UP0 ;  /* 0x0000000205057887 */ /* 0x000fc80008000000 */
[----:B------:R-:W-:-:S06]  /*17e0*/  UIADD3 UR5, UPT, UPT, UR6, UR5, URZ ;  /* 0x0000000506057290 */ /* 0x000fcc000fffe0ff */
[----:B------:R-:W-:-:S07]  /*17f0*/  MOV R2, UR5 ;  /* 0x0000000500027c02 */ /* 0x000fce0008000f00 */
.L_x_18:
[----:B------:R-:W-:-:S09]  /*1800*/  UISETP.GE.AND UP0, UPT, UR21, 0x1, UPT ;  /* 0x000000011500788c */ /* 0x000fd2000bf06270 */
[----:B------:R-:W-:Y:S05]  /*1810*/  BRA.U !UP0, `(.L_x_19) ;  /* 0x0000000108d07547 */ /* 0x000fea000b800000 */
[----:B------:R-:W1:Y:S01]  /*1820*/  LDCU UR22, c[0x0][0xb0c] ;  /* 0x00016180ff1677ac */ /* 0x000e620008000800 */
[----:B------:R-:W2:Y:S01]  /*1830*/  LDCU.128 UR16, c[0x0][0xb10] ;  /* 0x00016200ff1077ac */ /* 0x000ea20008000c00 */
[----:B------:R-:W3:Y:S01]  /*1840*/  LDCU UR7, c[0x0][0x370] ;  /* 0x00006e00ff0777ac */ /* 0x000ee20008000800 */
[----:B------:R-:W-:Y:S02]  /*1850*/  UISETP.NE.AND UP2, UPT, UR21, 0x1, UPT ;  /* 0x000000011500788c */ /* 0x000fe4000bf45270 */
[----:B-1----:R-:W-:Y:S02]  /*1860*/  UISETP.NE.AND UP0, UPT, UR22, 0x1, UPT ;  /* 0x000000011600788c */ /* 0x002fe4000bf05270 */
[----:B--2---:R-:W-:Y:S02]  /*1870*/  UIMAD.WIDE.U32 UR10, UR48, UR16, URZ ;  /* 0x00000010300a72a5 */ /* 0x004fe4000f8e00ff */
[----:B---3--:R-:W-:-:S05]  /*1880*/  UIMAD.WIDE.U32 UR8, UR7, UR16, URZ ;  /* 0x00000010070872a5 */ /* 0x008fca000f8e00ff */
[----:B------:R-:W-:Y:S01]  /*1890*/  UMOV UR6, UR11 ;  /* 0x0000000b00067c82 */ /* 0x000fe20008000000 */
[----:B------:R-:W-:Y:S02]  /*18a0*/  UIMAD.WIDE.U32 UR10, UR47, UR19, URZ ;  /* 0x000000132f0a72a5 */ /* 0x000fe4000f8e00ff */
[----:B------:R-:W-:Y:S01]  /*18b0*/  USHF.R.U32.HI UR6, URZ, UR17, UR6 ;  /* 0x00000011ff067299 */ /* 0x000fe20008011606 */
[----:B------:R-:W-:Y:S02]  /*18c0*/  UMOV UR8, UR9 ;  /* 0x0000000900087c82 */ /* 0x000fe40008000000 */
[----:B------:R-:W-:Y:S02]  /*18d0*/  @UP0 USHF.R.U32.HI UR7, URZ, UR17, UR8 ;  /* 0x00000011ff070299 */ /* 0x000fe40008011608 */
[----:B------:R-:W1:Y:S01]  /*18e0*/  LDCU UR8, c[0x0][0x374] ;  /* 0x00006e80ff0877ac */ /* 0x000e620008000800 */
[----:B------:R-:W2:Y:S01]  /*18f0*/  LDCU UR9, c[0x0][0xb20] ;  /* 0x00016400ff0977ac */ /* 0x000ea20008000800 */
[----:B------:R-:W-:-:S02]  /*1900*/  UMOV UR5, UR11 ;  /* 0x0000000b00057c82 */ /* 0x000fc40008000000 */
[----:B------:R-:W3:Y:S01]  /*1910*/  LDCU.64 UR10, c[0x0][0xb28] ;  /* 0x00016500ff0a77ac */ /* 0x000ee20008000a00 */
[----:B------:R-:W-:Y:S02]  /*1920*/  USEL UR6, UR48, UR6, !UP0 ;  /* 0x0000000630067287 */ /* 0x000fe4000c000000 */
[----:B------:R-:W-:Y:S02]  /*1930*/  UISETP.NE.AND UP0, UPT, UR18, 0x1, UPT ;  /* 0x000000011200788c */ /* 0x000fe4000bf05270 */
[----:B-1----:R-:W-:Y:S02]  /*1940*/  UIMAD.WIDE.U32 UR12, UR8, UR19, URZ ;  /* 0x00000013080c72a5 */ /* 0x002fe4000f8e00ff */
[----:B--2---:R-:W-:-:S05]  /*1950*/  USHF.R.U32.HI UR5, URZ, UR9, UR5 ;  /* 0x00000009ff057299 */ /* 0x004fca0008011605 */
[----:B------:R-:W-:Y:S01]  /*1960*/  UMOV UR12, UR13 ;  /* 0x0000000d000c7c82 */ /* 0x000fe20008000000 */
[----:B------:R-:W-:Y:S02]  /*1970*/  USEL UR5, UR47, UR5, !UP0 ;  /* 0x000000052f057287 */ /* 0x000fe4000c000000 */
[----:B------:R-:W-:Y:S02]  /*1980*/  @UP0 USHF.R.U32.HI UR8, URZ, UR9, UR12 ;  /* 0x00000009ff080299 */ /* 0x000fe4000801160c */
[----:B---3--:R-:W-:Y:S02]  /*1990*/  UIMAD.WIDE.U32 UR14, UR7, UR10, URZ ;  /* 0x0000000a070e72a5 */ /* 0x008fe4000f8e00ff */
[----:B------:R-:W-:-:S05]  /*19a0*/  UIMAD.WIDE.U32 UR12, UR8, UR10, URZ ;  /* 0x0000000a080c72a5 */ /* 0x000fca000f8e00ff */
[----:B------:R-:W-:Y:S02]  /*19b0*/  UMOV UR14, UR15 ;  /* 0x0000000f000e7c82 */ /* 0x000fe40008000000 */
[----:B------:R-:W-:Y:S01]  /*19c0*/  UMOV UR12, UR13 ;  /* 0x0000000d000c7c82 */ /* 0x000fe20008000000 */
[----:B------:R-:W-:Y:S02]  /*19d0*/  @UP2 USHF.R.U32.HI UR7, URZ, UR11, UR14 ;  /* 0x0000000bff072299 */ /* 0x000fe4000801160e */
[----:B------:R-:W-:Y:S02]  /*19e0*/  @UP2 USHF.R.U32.HI UR8, URZ, UR11, UR12 ;  /* 0x0000000bff082299 */ /* 0x000fe4000801160c */
[----:B------:R-:W-:Y:S02]  /*19f0*/  UIMAD.WIDE.U32 UR12, UR5, UR10, URZ ;  /* 0x0000000a050c72a5 */ /* 0x000fe4000f8e00ff */
[----:B------:R-:W-:Y:S02]  /*1a00*/  UIMAD UR8, UR8, UR21, URZ ;  /* 0x00000015080872a4 */ /* 0x000fe4000f8e02ff */
[----:B------:R-:W-:-:S02]  /*1a10*/  UIMAD UR9, UR7, UR21, URZ ;  /* 0x00000015070972a4 */ /* 0x000fc4000f8e02ff */
[----:B------:R-:W-:-:S04]  /*1a20*/  UISETP.GE.AND UP0, UPT, UR5, UR8, UPT ;  /* 0x000000080500728c */ /* 0x000fc8000bf06270 */
[----:B------:R-:W-:Y:S02]  /*1a30*/  UISETP.GE.OR UP0, UPT, UR6, UR9, UP0 ;  /* 0x000000090600728c */ /* 0x000fe40008706670 */
[----:B------:R-:W-:-:S03]  /*1a40*/  UIMAD.WIDE.U32 UR8, UR6, UR10, URZ ;  /* 0x0000000a060872a5 */ /* 0x000fc6000f8e00ff */
[----:B------:R-:W-:Y:S02]  /*1a50*/  UMOV UR10, UR13 ;  /* 0x0000000d000a7c82 */ /* 0x000fe40008000000 */
[----:B------:R-:W-:-:S04]  /*1a60*/  USHF.R.U32.HI UR10, URZ, UR11, UR10 ;  /* 0x0000000bff0a7299 */ /* 0x000fc8000801160a */
[----:B------:R-:W-:Y:S02]  /*1a70*/  USEL UR8, UR5, UR10, !UP2 ;  /* 0x0000000a05087287 */ /* 0x000fe4000d000000 */
[----:B------:R-:W-:Y:S02]  /*1a80*/  @!UP0 USHF.R.U32.HI UR9, URZ, UR11, UR9 ;  /* 0x0000000bff098299 */ /* 0x000fe40008011609 */
[----:B------:R-:W-:Y:S02]  /*1a90*/  UIADD3 UR10, UPT, UPT, -UR8, URZ, URZ ;  /* 0x000000ff080a7290 */ /* 0x000fe4000fffe1ff */
[----:B------:R-:W-:Y:S02]  /*1aa0*/  @!UP0 USEL UR9, UR6, UR9, !UP2 ;  /* 0x0000000906098287 */ /* 0x000fe4000d000000 */
[----:B------:R-:W-:Y:S02]  /*1ab0*/  UIMAD UR10, UR21, UR10, UR5 ;  /* 0x0000000a150a72a4 */ /* 0x000fe4000f8e0205 */
[----:B------:R-:W-:-:S02]  /*1ac0*/  UIADD3 UR11, UPT, UPT, -UR6, URZ, URZ ;  /* 0x000000ff060b7290 */ /* 0x000fc4000fffe1ff */
[----:B------:R-:W-:Y:S02]  /*1ad0*/  @!UP0 UIMAD UR10, UR10, UR7, UR9 ;  /* 0x000000070a0a82a4 */ /* 0x000fe4000f8e0209 */
[----:B------:R-:W-:Y:S02]  /*1ae0*/  @!UP0 UIADD3 UR8, UPT, UPT, UR8, -UR9, URZ ;  /* 0x8000000908088290 */ /* 0x000fe4000fffe0ff */
[----:B------:R-:W-:Y:S02]  /*1af0*/  UIADD3 UR7, UPT, UPT, -UR5, URZ, URZ ;  /* 0x000000ff05077290 */ /* 0x000fe4000fffe1ff */
[----:B------:R-:W-:Y:S02]  /*1b00*/  @!UP0 UIMAD UR5, UR8, UR21, UR6 ;  /* 0x00000015080582a4 */ /* 0x000fe4000f8e0206 */
[----:B------:R-:W-:Y:S02]  /*1b10*/  UIMAD UR47, UR18, UR7, UR47 ;  /* 0x00000007122f72a4 */ /* 0x000fe4000f8e022f */
[----:B------:R-:W-:Y:S01]  /*1b20*/  UIMAD UR48, UR22, UR11, UR48 ;  /* 0x0000000b163072a4 */ /* 0x000fe2000f8e0230 */
[----:B------:R-:W-:Y:S01]  /*1b30*/  @!UP0 UMOV UR6, UR10 ;  /* 0x0000000a00068c82 */ /* 0x000fe20008000000 */
[----:B------:R-:W-:-:S02]  /*1b40*/  UIMAD UR47, UR5, UR18, UR47 ;  /* 0x00000012052f72a4 */ /* 0x000fc4000f8e022f */
[----:B------:R-:W-:-:S12]  /*1b50*/  UIMAD UR48, UR6, UR22, UR48 ;  /* 0x00000016063072a4 */ /* 0x000fd8000f8e0230 */
.L_x_19:
[----:B------:R-:W-:-:S09]  /*1b60*/  UISETP.NE.AND UP0, UPT, UR23, 0x1, UPT ;  /* 0x000000011700788c */ /* 0x000fd2000bf05270 */
[----:B------:R-:W-:Y:S05]  /*1b70*/  BRA.U UP0, `(.L_x_20) ;  /* 0x0000000100447547 */ /* 0x000fea000b800000 */
[----:B------:R-:W1:Y:S01]  /*1b80*/  LDCU.128 UR8, c[0x0][0xb10] ;  /* 0x00016200ff0877ac */ /* 0x000e620008000c00 */
[----:B------:R-:W2:Y:S01]  /*1b90*/  LDCU UR12, c[0x0][0xb0c] ;  /* 0x00016180ff0c77ac */ /* 0x000ea20008000800 */
[----:B-1----:R-:W-:Y:S02]  /*1ba0*/  UIMAD.WIDE.U32 UR6, UR48, UR8, URZ ;  /* 0x00000008300672a5 */ /* 0x002fe4000f8e00ff */
[----:B--2---:R-:W-:-:S05]  /*1bb0*/  UISETP.NE.AND UP0, UPT, UR12, 0x1, UPT ;  /* 0x000000010c00788c */ /* 0x004fca000bf05270 */
[----:B------:R-:W-:Y:S02]  /*1bc0*/  UMOV UR6, UR7 ;  /* 0x0000000700067c82 */ /* 0x000fe40008000000 */
[----:B------:R-:W-:Y:S02]  /*1bd0*/  USHF.R.U32.HI UR6, URZ, UR9, UR6 ;  /* 0x00000009ff067299 */ /* 0x000fe40008011606 */
[----:B------:R-:W1:Y:S01]  /*1be0*/  LDCU UR7, c[0x0][0xb20] ;  /* 0x00016400ff0777ac */ /* 0x000e620008000800 */
[----:B------:R-:W-:Y:S02]  /*1bf0*/  UIMAD.WIDE.U32 UR8, UR47, UR11, URZ ;  /* 0x0000000b2f0872a5 */ /* 0x000fe4000f8e00ff */
[----:B------:R-:W-:Y:S02]  /*1c00*/  USEL UR6, UR48, UR6, !UP0 ;  /* 0x0000000630067287 */ /* 0x000fe4000c000000 */
[----:B------:R-:W-:-:S03]  /*1c10*/  UISETP.NE.AND UP0, UPT, UR10, 0x1, UPT ;  /* 0x000000010a00788c */ /* 0x000fc6000bf05270 */
[----:B------:R-:W-:Y:S02]  /*1c20*/  UMOV UR5, UR9 ;  /* 0x0000000900057c82 */ /* 0x000fe40008000000 */
[----:B-1----:R-:W-:-:S04]  /*1c30*/  USHF.R.U32.HI UR5, URZ, UR7, UR5 ;  /* 0x00000007ff057299 */ /* 0x002fc80008011605 */
[----:B------:R-:W-:-:S04]  /*1c40*/  USEL UR5, UR47, UR5, !UP0 ;  /* 0x000000052f057287 */ /* 0x000fc8000c000000 */
[----:B------:R-:W-:Y:S02]  /*1c50*/  UIADD3 UR7, UPT, UPT, UR6, -UR5, URZ ;  /* 0x8000000506077290 */ /* 0x000fe4000fffe0ff */
[----:B------:R-:W-:Y:S02]  /*1c60*/  UIADD3 UR5, UPT, UPT, -UR6, UR5, URZ ;  /* 0x0000000506057290 */ /* 0x000fe4000fffe1ff */
[----:B------:R-:W-:Y:S02]  /*1c70*/  UIMAD UR47, UR7, UR10, UR47 ;  /* 0x0000000a072f72a4 */ /* 0x000fe4000f8e022f */
[----:B------:R-:W-:-:S12]  /*1c80*/  UIMAD UR48, UR5, UR12, UR48 ;  /* 0x0000000c053072a4 */ /* 0x000fd8000f8e0230 */
.L_x_20:
[----:B------:R-:W-:Y:S02]  /*1c90*/  UISETP.EQ.U32.AND UP0, UPT, UR24, 0x1, UPT ;  /* 0x000000011800788c */ /* 0x000fe4000bf02070 */
[----:B------:R-:W-:-:S07]  /*1ca0*/  UISETP.NE.AND UP2, UPT, UR20, 0x2, UPT ;  /* 0x000000021400788c */ /* 0x000fce000bf45270 */
[----:B------:R-:W-:Y:S05]  /*1cb0*/  BRA.U !UP0, `(.L_x_21) ;  /* 0x00000001080c7547 */ /* 0x000fea000b800000 */
[----:B------:R-:W-:Y:S01]  /*1cc0*/  UCGABAR_WAIT ;  /* 0x0000000000007dc7 */ /* 0x000fe20008000000 */
[----:B------:R-:W-:Y:S01]  /*1cd0*/  CCTL.IVALL ;  /* 0x00000000ff00798f */ /* 0x000fe20002000000 */
[----:B------:R-:W-:Y:S05]  /*1ce0*/  BRA `(.L_x_22) ;  /* 0x0000000000047947 */ /* 0x000fea0003800000 */
.L_x_21:
[----:B------:R-:W-:Y:S06]  /*1cf0*/  BAR.SYNC.DEFER_BLOCKING 0x0 ;  /* 0x0000000000007b1d */ /* 0x000fec0000010000 */
.L_x_22:
[----:B------:R-:W-:Y:S05]  /*1d00*/  BRA.U UP2, `(.L_x_23) ;  /* 0x00000031029c7547 */ /* 0x000fea000b800000 */
[----:B------:R-:W1:Y:S01]  /*1d10*/  LDCU UR7, c[0x0][0x38c] ;  /* 0x00007180ff0777ac */ /* 0x000e620008000800 */
[----:B------:R-:W-:Y:S01]  /*1d20*/  PLOP3.LUT P1, PT, PT, PT, UP3, 0x80, 0x8 ;  /* 0x000000000008781c */ /* 0x000fe20003f2f038 */
[----:B------:R-:W-:Y:S01]  /*1d30*/  IMAD.MOV.U32 R12, RZ, RZ, 0x1 ;  /* 0x00000001ff0c7424 */ /* 0x000fe200078e00ff */
[----:B------:R-:W-:Y:S01]  /*1d40*/  ISETP.EQ.OR P2, PT, R0, RZ, P3 ;  /* 0x000000ff0000720c */ /* 0x000fe20001f42670 */
[----:B------:R-:W-:Y:S01]  /*1d50*/  UISETP.NE.AND UP0, UPT, UR20, URZ, UPT ;  /* 0x000000ff1400728c */ /* 0x000fe2000bf05270 */
[----:B------:R-:W-:Y:S01]  /*1d60*/  PLOP3.LUT P1, PT, P1, PT, PT, 0x8, 0x80 ;  /* 0x000000000080781c */ /* 0x000fe20000f2e170 */
[----:B------:R-:W-:Y:S01]  /*1d70*/  USEL UR26, URZ, 0x1, UP4 ;  /* 0x00000001ff1a7887 */ /* 0x000fe2000a000000 */
[----:B------:R-:W-:Y:S01]  /*1d80*/  CS2R R10, SRZ ;  /* 0x00000000000a7805 */ /* 0x000fe2000001ff00 */
[----:B------:R-:W-:Y:S01]  /*1d90*/  UMOV UR15, 0x400 ;  /* 0x00000400000f7882 */ /* 0x000fe20000000000 */
[----:B------:R-:W-:Y:S01]  /*1da0*/  IMAD.MOV.U32 R9, RZ, RZ, RZ ;  /* 0x000000ffff097224 */ /* 0x000fe200078e00ff */
[----:B------:R-:W-:Y:S01]  /*1db0*/  USEL UR26, UR26, 0x2, UP0 ;  /* 0x000000021a1a7887 */ /* 0x000fe20008000000 */
[----:B------:R-:W-:Y:S01]  /*1dc0*/  IMAD.MOV.U32 R8, RZ, RZ, 0x1 ;  /* 0x00000001ff087424 */ /* 0x000fe200078e00ff */
[----:B------:R-:W-:Y:S01]  /*1dd0*/  ULEA UR15, UR44, UR15, 0x18 ;  /* 0x0000000f2c0f7291 */ /* 0x000fe2000f8ec0ff */
[----:B------:R-:W2:Y:S01]  /*1de0*/  LDCU UR40, c[0x0][0x370] ;  /* 0x00006e00ff2877ac */ /* 0x000ea20008000800 */
[----:B-1----:R-:W-:Y:S01]  /*1df0*/  UIADD3 UR6, UPT, UPT, UR7, 0xf, URZ ;  /* 0x0000000f07067890 */ /* 0x002fe2000fffe0ff */
[----:B------:R-:W1:Y:S03]  /*1e00*/  LDCU.64 UR28, c[0x0][0x348] ;  /* 0x00006900ff1c77ac */ /* 0x000e660008000a00 */
[----:B------:R-:W-:-:S02]  /*1e10*/  USHF.R.S32.HI UR5, URZ, 0x1f, UR6 ;  /* 0x0000001fff057899 */ /* 0x000fc40008011406 */
[----:B------:R-:W-:Y:S02]  /*1e20*/  USHF.R.U32.HI UR46, URZ, 0x4, UR4 ;  /* 0x00000004ff2e7899 */ /* 0x000fe40008011604 */
[----:B------:R-:W-:Y:S02]  /*1e30*/  ULEA.HI UR5, UR5, UR6, URZ, 0x4 ;  /* 0x0000000605057291 */ /* 0x000fe4000f8f20ff */
[----:B------:R-:W-:Y:S02]  /*1e40*/  UIADD3 UR6, UPT, UPT, UR7, -0x1, URZ ;  /* 0xffffffff07067890 */ /* 0x000fe4000fffe0ff */
[----:B------:R-:W-:Y:S02]  /*1e50*/  USHF.R.S32.HI UR43, URZ, 0x4, UR5 ;  /* 0x00000004ff2b7899 */ /* 0x000fe40008011405 */
[----:B------:R-:W-:Y:S02]  /*1e60*/  UISETP.GE.U32.AND UP1, UPT, UR6, -0x1f, UPT ;  /* 0xffffffe10600788c */ /* 0x000fe4000bf26070 */
[----:B------:R-:W-:-:S02]  /*1e70*/  UISETP.LT.U32.AND UP0, UPT, UR43, 0x3c, UPT ;  /* 0x0000003c2b00788c */ /* 0x000fc4000bf01070 */
[----:B------:R-:W-:Y:S02]  /*1e80*/  UIADD3 UR5, UPT, UPT, UR15, 0x300, URZ ;  /* 0x000003000f057890 */ /* 0x000fe4000fffe0ff */
[----:B------:R-:W-:Y:S02]  /*1e90*/  USEL UR41, UR43, 0x3c, UP0 ;  /* 0x0000003c2b297887 */ /* 0x000fe40008000000 */
[----:B------:R-:W-:Y:S02]  /*1ea0*/  @UP6 UIADD3 UR5, UPT, UPT, UR15, URZ, URZ ;  /* 0x000000ff0f056290 */ /* 0x000fe4000fffe0ff */
[----:B------:R-:W-:Y:S02]  /*1eb0*/  UIADD3 UR21, UPT, UPT, UR41, -0x1, URZ ;  /* 0xffffffff29157890 */ /* 0x000fe4000fffe0ff */
[----:B------:R-:W-:Y:S02]  /*1ec0*/  @UP1 UIADD3 UR21, UPT, UPT, UR41, URZ, URZ ;  /* 0x000000ff29151290 */ /* 0x000fe4000fffe0ff */
[----:B------:R-:W-:Y:S01]  /*1ed0*/  UIADD3 UR49, UPT, UPT, UR7, 0x1e, URZ ;  /* 0x0000001e07317890 */ /* 0x000fe2000fffe0ff */
[----:B------:R-:W3:Y:S01]  /*1ee0*/  LDCU UR39, c[0x0][0x374] ;  /* 0x00006e80ff2777ac */ /* 0x000ee20008000800 */
[----:B------:R-:W-:-:S02]  /*1ef0*/  UIADD3 UR5, UPT, UPT, UR5, 0x21600, URZ ;  /* 0x0002160005057890 */ /* 0x000fc4000fffe0ff */
[----:B------:R-:W-:Y:S02]  /*1f00*/  UIADD3 UR45, UPT, UPT, UR43, -UR41, URZ ;  /* 0x800000292b2d7290 */ /* 0x000fe4000fffe0ff */
[----:B------:R-:W-:Y:S01]  /*1f10*/  UIADD3 UR21, UPT, UPT, UR21, 0x1, URZ ;  /* 0x0000000115157890 */ /* 0x000fe2000fffe0ff */
[----:B-12---:R-:W-:-:S11]  /*1f20*/  UMOV UR13, URZ ;  /* 0x000000ff000d7c82 */ /* 0x006fd60008000000 */
.L_x_43:
[----:B------:R-:W-:-:S09]  /*1f30*/  UISETP.NE.AND UP0, UPT, UR44, URZ, UPT ;  /* 0x000000ff2c00728c */ /* 0x000fd2000bf05270 */
[----:B------:R-:W-:Y:S05]  /*1f40*/  BRA.U UP0, `(.L_x_24) ;  /* 0x0000000100287547 */ /* 0x000fea000b800000 */
[----:B------:R-:W-:Y:S02]  /*1f50*/  LEA R0, R9, UR15, 0x3 ;  /* 0x0000000f09007c11 */ /* 0x000fe4000f8e18ff */
[----:B------:R-:W-:-:S04]  /*1f60*/  SHF.L.U32 R2, R8, 0x1f, RZ ;  /* 0x0000001f08027819 */ /* 0x000fc800000006ff */
[----:B------:R-:W1:Y:S02]  /*1f70*/  SYNCS.PHASECHK.TRANS64.TRYWAIT P0, [R0+URZ+0x460], R2 ;  /* 0x00046002000075a7 */ /* 0x000e6400080011ff */
[----:B-1----:R-:W-:Y:S05]  /*1f80*/  @!P0 BRA `(.L_x_25) ;  /* 0x0000007000d08947 */ /* 0x002fea0003800000 */
.L_x_168:
[----:B------:R-:W-:Y:S01]  /*1f90*/  VIADD R9, R9, 0x1 ;  /* 0x0000000109097836 */ /* 0x000fe20000000000 */
[----:B------:R1:W-:Y:S04]  /*1fa0*/  SYNCS.ARRIVE.TRANS64.A1T0 RZ, [R0+URZ+0x450], RZ ;  /* 0x000450ff00ff79a7 */ /* 0x0003e800081000ff */
[----:B------:R-:W-:-:S04]  /*1fb0*/  ISETP.NE.AND P0, PT, R9, 0x2, PT ;  /* 0x000000020900780c */ /* 0x000fc80003f05270 */
[----:B------:R-:W-:Y:S02]  /*1fc0*/  SEL R9, R9, RZ, P0 ;  /* 0x000000ff09097207 */ /* 0x000fe40000000000 */
[----:B-1----:R-:W-:-:S04]  /*1fd0*/  SEL R0, RZ, 0x1, P0 ;  /* 0x00000001ff007807 */ /* 0x002fc80000000000 */
[----:B------:R-:W-:-:S07]  /*1fe0*/  LOP3.LUT R8, R8, R0, RZ, 0x3c, !PT ;  /* 0x0000000008087212 */ /* 0x000fce00078e3cff */
.L_x_24:
[----:B------:R-:W-:Y:S01]  /*1ff0*/  ULEA UR6, UR13, UR15, 0x3 ;  /* 0x0000000f0d067291 */ /* 0x000fe2000f8e18ff */
[----:B------:R-:W-:Y:S01]  /*2000*/  SHF.L.U32 R0, R12, 0x1f, RZ ;  /* 0x0000001f0c007819 */ /* 0x000fe200000006ff */
[----:B------:R-:W-:Y:S02]  /*2010*/  UISETP.GE.U32.AND UP0, UPT, UR49, 0x1f, UPT ;  /* 0x0000001f3100788c */ /* 0x000fe4000bf06070 */
[----:B------:R-:W-:Y:S02]  /*2020*/  USHF.L.U32 UR35, UR48, 0x6, URZ ;  /* 0x0000000630237899 */ /* 0x000fe400080006ff */
[----:B------:R-:W-:Y:S01]  /*2030*/  UIMAD UR19, UR47, 0x30, UR46 ;  /* 0x000000302f1378a4 */ /* 0x000fe2000f8e022e */
[----:B------:R-:W-:Y:S02]  /*2040*/  UMOV UR14, URZ ;  /* 0x000000ff000e7c82 */ /* 0x000fe40008000000 */
[----:B------:R1:W2:Y:S02]  /*2050*/  SYNCS.PHASECHK.TRANS64.TRYWAIT P0, [UR6+0x1e0], R0 ;  /* 0x0001e000ff0075a7 */ /* 0x0002a40008001106 */
[----:B------:R-:W-:Y:S07]  /*2060*/  BRA.U !UP0, `(.L_x_26) ;  /* 0x0000000108c07547 */ /* 0x000fee000b800000 */
[----:B------:R-:W-:Y:S01]  /*2070*/  UMOV UR8, URZ ;  /* 0x000000ff00087c82 */ /* 0x000fe20008000000 */
[----:B------:R-:W-:-:S05]  /*2080*/  UMOV UR7, UR13 ;  /* 0x0000000d00077c82 */ /* 0x000fca0008000000 */
.L_x_32:
[----:B--2---:R-:W-:Y:S01]  /*2090*/  @!P3 MOV R2, 0xe00 ;  /* 0x00000e000002b802 */ /* 0x004fe20000000f00 */
[----:B----4-:R-:W-:Y:S01]  /*20a0*/  ULEA UR33, UR7, UR15, 0x3 ;  /* 0x0000000f07217291 */ /* 0x010fe2000f8e18ff */
[----:B-12---:R-:W-:Y:S11]  /*20b0*/  @P0 BRA `(.L_x_27) ;  /* 0x00000000000c0947 */ /* 0x006ff60003800000 */
[----:B------:R-:W-:Y:S04]  /*20c0*/  SHF.L.U32 R3, R12, 0x1f, RZ ;  /* 0x0000001f0c037819 */ /* 0x000fe800000006ff */
[----:B------:R-:W2:Y:S02]  /*20d0*/  SYNCS.PHASECHK.TRANS64.TRYWAIT P0, [UR33+0x1e0], R3 ;  /* 0x0001e003ff0075a7 */ /* 0x000ea40008001121 */
[----:B--2---:R-:W-:Y:S05]  /*20e0*/  @!P0 BRA `(.L_x_28) ;  /* 0x00000070008c8947 */ /* 0x004fea0003800000 */
.L_x_27:
[----:B------:R2:W-:Y:S01]  /*20f0*/  @!P3 SYNCS.ARRIVE.TRANS64 RZ, [UR33], R2 ;  /* 0x00000002ffffb9a7 */ /* 0x0005e20008000021 */
[----:B------:R-:W-:Y:S04]  /*2100*/  ULOP3.LUT UR6, UR26, 0x2, URZ, 0xfc, !UPT ;  /* 0x000000021a067892 */ /* 0x000fe8000f8efcff */
[----:B------:R-:W-:Y:S09]  /*2110*/  UISETP.NE.AND UP0, UPT, UR6, 0x2, UPT ;  /* 0x000000020600788c */ /* 0x000ff2000bf05270 */
[----:B------:R-:W-:Y:S05]  /*2120*/  BRA.U UP0, `(.L_x_29) ;  /* 0x0000000100047547 */ /* 0x000fea000b800000 */
[----:B---3--:R-:W-:Y:S05]  /*2130*/  BPT.TRAP 0x1 ;  /* 0x000000040000795c */ /* 0x008fea0000300000 */
.L_x_29:
[----:B------:R-:W-:Y:S04]  /*2140*/  BSSY.RECONVERGENT B0, `(.L_x_30) ;  /* 0x0000003000007945 */ /* 0x000fe80003800200 */
[----:B------:R-:W-:Y:S05]  /*2150*/  @P2 BRA `(.L_x_31) ;  /* 0x0000000000042947 */ /* 0x000fea0003800000 */
[----:B---3--:R-:W-:Y:S05]  /*2160*/  BPT.TRAP 0x1 ;  /* 0x000000040000795c */ /* 0x008fea0000300000 */
.L_x_31:
[----:B---3--:R-:W-:Y:S05]  /*2170*/  BSYNC.RECONVERGENT B0 ;  /* 0x0000000000007941 */ /* 0x008fea0003800200 */
.L_x_30:
[----:B------:R-:W-:Y:S02]  /*2180*/  UIADD3 UR6, UPT, UPT, UR7, 0x1, URZ ;  /* 0x0000000107067890 */ /* 0x000fe4000fffe0ff */
[----:B------:R-:W-:Y:S02]  /*2190*/  UIADD3 UR22, UP1, UPT, UR28, 0x80, URZ ;  /* 0x000000801c167890 */ /* 0x000fe4000ff3e0ff */
[----:B------:R-:W-:Y:S02]  /*21a0*/  UISETP.NE.AND UP0, UPT, UR6, 0x3c, UPT ;  /* 0x0000003c0600788c */ /* 0x000fe4000bf05270 */
[----:B------:R-:W-:Y:S02]  /*21b0*/  ULEA UR32, UR7, UR15, 0xb ;  /* 0x0000000f07207291 */ /* 0x000fe4000f8e58ff */
[----:B------:R-:W-:Y:S02]  /*21c0*/  USEL UR9, URZ, 0x1, UP0 ;  /* 0x00000001ff097887 */ /* 0x000fe40008000000 */
[----:B------:R-:W-:Y:S02]  /*21d0*/  USEL UR13, UR6, URZ, UP0 ;  /* 0x000000ff060d7287 */ /* 0x000fe40008000000 */
[----:B------:R-:W-:Y:S02]  /*21e0*/  USHF.L.U32 UR34, UR8, 0x4, URZ ;  /* 0x0000000408227899 */ /* 0x000fe400080006ff */
[----:B------:R-:W-:Y:S01]  /*21f0*/  ULEA UR6, UR13, UR15, 0x3 ;  /* 0x0000000f0d067291 */ /* 0x000fe2000f8e18ff */
[----:B------:R-:W-:Y:S01]  /*2200*/  LOP3.LUT R12, R12, UR9, RZ, 0x3c, !PT ;  /* 0x000000090c0c7c12 */ /* 0x000fe2000f8e3cff */
[----:B------:R-:W-:Y:S02]  /*2210*/  UIADD3.X UR23, UPT, UPT, URZ, UR29, URZ, UP1, !UPT ;  /* 0x0000001dff177290 */ /* 0x000fe40008ffe4ff */
[----:B------:R-:W-:Y:S01]  /*2220*/  UIADD3 UR32, UPT, UPT, UR32, 0x3600, URZ ;  /* 0x0000360020207890 */ /* 0x000fe2000fffe0ff */
[----:B-1----:R-:W-:Y:S01]  /*2230*/  SHF.L.U32 R0, R12, 0x1f, RZ ;  /* 0x0000001f0c007819 */ /* 0x002fe200000006ff */
[----:B------:R-:W-:Y:S02]  /*2240*/  UIADD3 UR10, UP0, UPT, UR28, 0x180, URZ ;  /* 0x000001801c0a7890 */ /* 0x000fe4000ff1e0ff */
[----:B------:R-:W-:Y:S01]  /*2250*/  UIADD3 UR8, UPT, UPT, UR8, 0x1, URZ ;  /* 0x0000000108087890 */ /* 0x000fe2000fffe0ff */
[----:B------:R4:W1:Y:S01]  /*2260*/  SYNCS.PHASECHK.TRANS64.TRYWAIT P0, [UR6+0x1e0], R0 ;  /* 0x0001e000ff0075a7 */ /* 0x0008620008001106 */
[----:B------:R-:W-:Y:S02]  /*2270*/  UIMAD UR6, UR7, 0x300, UR4 ;  /* 0x00000300070678a4 */ /* 0x000fe4000f8e0204 */
[----:B------:R-:W-:Y:S02]  /*2280*/  UIADD3.X UR11, UPT, UPT, URZ, UR29, URZ, UP0, !UPT ;  /* 0x0000001dff0b7290 */ /* 0x000fe400087fe4ff */
[----:B------:R-:W-:Y:S01]  /*2290*/  ULEA UR6, UR6, UR15, 0x1 ;  /* 0x0000000f06067291 */ /* 0x000fe2000f8e08ff */
[----:B------:R-:W-:Y:S01]  /*22a0*/  UMOV UR24, 0x0 ;  /* 0x0000000000187882 */ /* 0x000fe20000000000 */
[----:B------:R-:W-:Y:S02]  /*22b0*/  UMOV UR25, 0x10000000 ;  /* 0x1000000000197882 */ /* 0x000fe40000000000 */
[----:B------:R-:W-:Y:S01]  /*22c0*/  UIADD3 UR16, UPT, UPT, UR6, 0x21600, URZ ;  /* 0x0002160006107890 */ /* 0x000fe2000fffe0ff */
[----:B------:R4:W-:Y:S01]  /*22d0*/  UTMALDG.3D [UR32], [UR22], desc[UR24] ;  /* 0x00001820160075b4 */ /* 0x0009e20008011000 */
[----:B------:R-:W-:Y:S01]  /*22e0*/  UISETP.NE.AND UP0, UPT, UR8, UR21, UPT ;  /* 0x000000150800728c */ /* 0x000fe2000bf05270 */
[----:B------:R-:W-:Y:S01]  /*22f0*/  UMOV UR6, 0x30000 ;  /* 0x0003000000067882 */ /* 0x000fe20000000000 */
[----:B------:R-:W-:Y:S01]  /*2300*/  UMOV UR20, UR36 ;  /* 0x0000002400147c82 */ /* 0x000fe20008000000 */
[----:B------:R-:W-:Y:S01]  /*2310*/  UMOV UR17, UR33 ;  /* 0x0000002100117c82 */ /* 0x000fe20008000000 */
[----:B------:R-:W-:Y:S01]  /*2320*/  UMOV UR18, UR34 ;  /* 0x0000002200127c82 */ /* 0x000fe20008000000 */
[----:B------:R-:W-:Y:S02]  /*2330*/  UMOV UR14, UR21 ;  /* 0x00000015000e7c82 */ /* 0x000fe40008000000 */
[----:B------:R4:W-:Y:S01]  /*2340*/  UTMALDG.3D.MULTICAST [UR16], [UR10], UR6, desc[UR24] ;  /* 0x000018100a0073b4 */ /* 0x0009e20008011806 */
[----:B------:R-:W-:Y:S01]  /*2350*/  UMOV UR7, UR13 ;  /* 0x0000000d00077c82 */ /* 0x000fe20008000000 */
[----:B------:R-:W-:Y:S05]  /*2360*/  BRA.U UP0, `(.L_x_32) ;  /* 0xfffffffd00487547 */ /* 0x000fea000b83ffff */
.L_x_26:
[----:B----4-:R-:W-:Y:S01]  /*2370*/  ULEA UR6, UR13, UR15, 0x3 ;  /* 0x0000000f0d067291 */ /* 0x010fe2000f8e18ff */
[----:B-1----:R-:W-:Y:S01]  /*2380*/  SHF.L.U32 R0, R12, 0x1f, RZ ;  /* 0x0000001f0c007819 */ /* 0x002fe200000006ff */
[----:B------:R-:W-:Y:S01]  /*2390*/  @!P1 SYNCS.ARRIVE.TRANS64.A1T0 RZ, [UR15+0x3e8], RZ ;  /* 0x0003e8ffffff99a7 */ /* 0x000fe2000810000f */
[----:B------:R-:W-:-:S06]  /*23a0*/  UISETP.GT.AND UP0, UPT, UR43, UR41, UPT ;  /* 0x000000292b00728c */ /* 0x000fcc000bf04270 */
[----:B--2---:R1:W2:Y:S03]  /*23b0*/  SYNCS.PHASECHK.TRANS64.TRYWAIT P0, [UR6+0x1e0], R0 ;  /* 0x0001e000ff0075a7 */ /* 0x0042a60008001106 */
[----:B------:R-:W-:Y:S05]  /*23c0*/  BRA.U !UP0, `(.L_x_33) ;  /* 0x0000000108bc7547 */ /* 0x000fea000b800000 */
[----:B------:R-:W-:Y:S01]  /*23d0*/  UIADD3 UR27, UPT, UPT, UR45, UR14, URZ ;  /* 0x0000000e2d1b7290 */ /* 0x000fe2000fffe0ff */
[----:B------:R-:W-:-:S11]  /*23e0*/  UMOV UR6, UR13 ;  /* 0x0000000d00067c82 */ /* 0x000fd60008000000 */
.L_x_39:
[----:B--2---:R-:W-:Y:S01]  /*23f0*/  @!P3 MOV R2, 0xe00 ;  /* 0x00000e000002b802 */ /* 0x004fe20000000f00 */
[----:B----4-:R-:W-:Y:S01]  /*2400*/  ULEA UR9, UR6, UR15, 0x3 ;  /* 0x0000000f06097291 */ /* 0x010fe2000f8e18ff */
[----:B-12---:R-:W-:Y:S11]  /*2410*/  @P0 BRA `(.L_x_34) ;  /* 0x00000000000c0947 */ /* 0x006ff60003800000 */
[----:B------:R-:W-:Y:S04]  /*2420*/  SHF.L.U32 R3, R12, 0x1f, RZ ;  /* 0x0000001f0c037819 */ /* 0x000fe800000006ff */
[----:B------:R-:W2:Y:S02]  /*2430*/  SYNCS.PHASECHK.TRANS64.TRYWAIT P0, [UR9+0x1e0], R3 ;  /* 0x0001e003ff0075a7 */ /* 0x000ea40008001109 */
[----:B--2---:R-:W-:Y:S05]  /*2440*/  @!P0 BRA `(.L_x_35) ;  /* 0x0000006c00cc8947 */ /* 0x004fea0003800000 */
.L_x_34:
[----:B------:R2:W-:Y:S01]  /*2450*/  @!P3 SYNCS.ARRIVE.TRANS64 RZ, [UR9], R2 ;  /* 0x00000002ffffb9a7 */ /* 0x0005e20008000009 */
[----:B------:R-:W-:Y:S04]  /*2460*/  ULOP3.LUT UR7, UR26, 0x2, URZ, 0xfc, !UPT ;  /* 0x000000021a077892 */ /* 0x000fe8000f8efcff */
[----:B------:R-:W-:Y:S09]  /*2470*/  UISETP.NE.AND UP0, UPT, UR7, 0x2, UPT ;  /* 0x000000020700788c */ /* 0x000ff2000bf05270 */
[----:B------:R-:W-:Y:S05]  /*2480*/  BRA.U UP0, `(.L_x_36) ;  /* 0x0000000100047547 */ /* 0x000fea000b800000 */
[----:B---3--:R-:W-:Y:S05]  /*2490*/  BPT.TRAP 0x1 ;  /* 0x000000040000795c */ /* 0x008fea0000300000 */
.L_x_36:
[----:B------:R-:W-:Y:S04]  /*24a0*/  BSSY.RECONVERGENT B0, `(.L_x_37) ;  /* 0x0000003000007945 */ /* 0x000fe80003800200 */
[----:B------:R-:W-:Y:S05]  /*24b0*/  @P2 BRA `(.L_x_38) ;  /* 0x0000000000042947 */ /* 0x000fea0003800000 */
[----:B---3--:R-:W-:Y:S05]  /*24c0*/  BPT.TRAP 0x1 ;  /* 0x000000040000795c */ /* 0x008fea0000300000 */
.L_x_38:
[----:B---3--:R-:W-:Y:S05]  /*24d0*/  BSYNC.RECONVERGENT B0 ;  /* 0x0000000000007941 */ /* 0x008fea0003800200 */
.L_x_37:
[----:B------:R-:W-:Y:S02]  /*24e0*/  UIADD3 UR7, UPT, UPT, UR6, 0x1, URZ ;  /* 0x0000000106077890 */ /* 0x000fe4000fffe0ff */
[----:B------:R-:W-:Y:S02]  /*24f0*/  UIADD3 UR22, UP1, UPT, UR28, 0x80, URZ ;  /* 0x000000801c167890 */ /* 0x000fe4000ff3e0ff */
[----:B------:R-:W-:Y:S02]  /*2500*/  UISETP.NE.AND UP0, UPT, UR7, 0x3c, UPT ;  /* 0x0000003c0700788c */ /* 0x000fe4000bf05270 */
[----:B------:R-:W-:Y:S02]  /*2510*/  USHF.L.U32 UR10, UR14, 0x4, URZ ;  /* 0x000000040e0a7899 */ /* 0x000fe400080006ff */
[----:B------:R-:W-:Y:S02]  /*2520*/  USEL UR8, URZ, 0x1, UP0 ;  /* 0x00000001ff087887 */ /* 0x000fe40008000000 */
[----:B------:R-:W-:Y:S02]  /*2530*/  USEL UR13, UR7, URZ, UP0 ;  /* 0x000000ff070d7287 */ /* 0x000fe40008000000 */
[----:B------:R-:W-:Y:S02]  /*2540*/  UIADD3.X UR23, UPT, UPT, URZ, UR29, URZ, UP1, !UPT ;  /* 0x0000001dff177290 */ /* 0x000fe40008ffe4ff */
[----:B------:R-:W-:Y:S01]  /*2550*/  ULEA UR7, UR13, UR15, 0x3 ;  /* 0x0000000f0d077291 */ /* 0x000fe2000f8e18ff */
[----:B------:R-:W-:Y:S01]  /*2560*/  LOP3.LUT R12, R12, UR8, RZ, 0x3c, !PT ;  /* 0x000000080c0c7c12 */ /* 0x000fe2000f8e3cff */
[----:B------:R-:W-:Y:S02]  /*2570*/  ULEA UR8, UR6, UR15, 0xb ;  /* 0x0000000f06087291 */ /* 0x000fe4000f8e58ff */
[----:B------:R-:W-:Y:S01]  /*2580*/  UIADD3 UR24, UP0, UPT, UR28, 0x180, URZ ;  /* 0x000001801c187890 */ /* 0x000fe2000ff1e0ff */
[----:B-1----:R-:W-:Y:S01]  /*2590*/  SHF.L.U32 R0, R12, 0x1f, RZ ;  /* 0x0000001f0c007819 */ /* 0x002fe200000006ff */
[----:B------:R-:W-:Y:S02]  /*25a0*/  UIADD3 UR8, UPT, UPT, UR8, 0x3600, URZ ;  /* 0x0000360008087890 */ /* 0x000fe4000fffe0ff */
[----:B------:R-:W-:Y:S01]  /*25b0*/  UIMAD UR16, UR6, 0x600, UR5 ;  /* 0x00000600061078a4 */ /* 0x000fe2000f8e0205 */
[----:B------:R4:W1:Y:S01]  /*25c0*/  SYNCS.PHASECHK.TRANS64.TRYWAIT P0, [UR7+0x1e0], R0 ;  /* 0x0001e000ff0075a7 */ /* 0x0008620008001107 */
[----:B------:R-:W-:Y:S01]  /*25d0*/  UMOV UR30, 0x0 ;  /* 0x00000000001e7882 */ /* 0x000fe20000000000 */
[----:B------:R-:W-:Y:S01]  /*25e0*/  UMOV UR31, 0x10000000 ;  /* 0x10000000001f7882 */ /* 0x000fe20000000000 */
[----:B------:R-:W-:Y:S01]  /*25f0*/  UMOV UR11, UR35 ;  /* 0x00000023000b7c82 */ /* 0x000fe20008000000 */
[----:B------:R-:W-:Y:S01]  /*2600*/  UMOV UR12, UR36 ;  /* 0x00000024000c7c82 */ /* 0x000fe20008000000 */
[----:B------:R-:W-:Y:S01]  /*2610*/  UIADD3.X UR25, UPT, UPT, URZ, UR29, URZ, UP0, !UPT ;  /* 0x0000001dff197290 */ /* 0x000fe200087fe4ff */
[----:B------:R4:W-:Y:S01]  /*2620*/  UTMALDG.3D [UR8], [UR22], desc[UR30] ;  /* 0x00001e08160075b4 */ /* 0x0009e20008011000 */
[----:B------:R-:W-:Y:S01]  /*2630*/  UIADD3 UR14, UPT, UPT, UR14, 0x1, URZ ;  /* 0x000000010e0e7890 */ /* 0x000fe2000fffe0ff */
[----:B------:R-:W-:Y:S01]  /*2640*/  UMOV UR7, 0x30000 ;  /* 0x0003000000077882 */ /* 0x000fe20000000000 */
[----:B------:R-:W-:Y:S01]  /*2650*/  UMOV UR20, UR36 ;  /* 0x0000002400147c82 */ /* 0x000fe20008000000 */
[----:B------:R-:W-:Y:S01]  /*2660*/  UMOV UR17, UR9 ;  /* 0x0000000900117c82 */ /* 0x000fe20008000000 */
[----:B------:R-:W-:Y:S01]  /*2670*/  UMOV UR18, UR10 ;  /* 0x0000000a00127c82 */ /* 0x000fe20008000000 */
[----:B------:R-:W-:Y:S02]  /*2680*/  UISETP.NE.AND UP0, UPT, UR14, UR27, UPT ;  /* 0x0000001b0e00728c */ /* 0x000fe4000bf05270 */
[----:B------:R4:W-:Y:S01]  /*2690*/  UTMALDG.3D.MULTICAST [UR16], [UR24], UR7, desc[UR30] ;  /* 0x00001e10180073b4 */ /* 0x0009e20008011807 */
[----:B------:R-:W-:Y:S06]  /*26a0*/  UMOV UR6, UR13 ;  /* 0x0000000d00067c82 */ /* 0x000fec0008000000 */
[----:B------:R-:W-:Y:S05]  /*26b0*/  BRA.U UP0, `(.L_x_39) ;  /* 0xfffffffd004c7547 */ /* 0x000fea000b83ffff */
.L_x_33:
[C---:B------:R-:W-:Y:S01]  /*26c0*/  LEA R3, R11.reuse, UR15, 0x3 ;  /* 0x0000000f0b037c11 */ /* 0x040fe2000f8e18ff */
[----:B------:R-:W-:Y:S01]  /*26d0*/  NOP ;  /* 0x0000000000007918 */ /* 0x000fe20000000000 */
[----:B-1--4-:R-:W-:Y:S02]  /*26e0*/  SHF.L.U32 R0, R10, 0x1f, RZ ;  /* 0x0000001f0a007819 */ /* 0x012fe400000006ff */
[----:B------:R-:W-:Y:S02]  /*26f0*/  LEA R4, R11, UR15, 0x4 ;  /* 0x0000000f0b047c11 */ /* 0x000fe4000f8e20ff */
[----:B--2---:R-:W1:Y:S02]  /*2700*/  SYNCS.PHASECHK.TRANS64.TRYWAIT P0, [R3+URZ+0x3f0], R0 ;  /* 0x0003f000030075a7 */ /* 0x004e6400080011ff */
[----:B-1----:R-:W-:Y:S05]  /*2710*/  @!P0 BRA `(.L_x_40) ;  /* 0x0000006c00308947 */ /* 0x002fea0003800000 */
.L_x_171:
[----:B------:R-:W2:Y:S01]  /*2720*/  LDS.128 R4, [R4+0x480] ;  /* 0x0004800004047984 */ /* 0x000ea20000000c00 */
[----:B------:R-:W-:Y:S01]  /*2730*/  UISETP.GE.AND UP0, UPT, UR42, 0x1, UPT ;  /* 0x000000012a00788c */ /* 0x000fe2000bf06270 */
[----:B------:R-:W-:Y:S01]  /*2740*/  @!PT LDS RZ, [RZ] ;  /* 0x00000000fffff984 */ /* 0x000fe20000000800 */
[----:B------:R-:W-:Y:S01]  /*2750*/  @!PT LDS RZ, [RZ] ;  /* 0x00000000fffff984 */ /* 0x000fe20000000800 */
[----:B------:R-:W-:Y:S01]  /*2760*/  @!PT LDS RZ, [RZ] ;  /* 0x00000000fffff984 */ /* 0x000fe20000000800 */
[----:B------:R-:W-:Y:S01]  /*2770*/  @!PT LDS RZ, [RZ] ;  /* 0x00000000fffff984 */ /* 0x000fe20000000800 */
[----:B------:R4:W-:Y:S06]  /*2780*/  MEMBAR.ALL.CTA ;  /* 0x0000000000007992 */ /* 0x0009ec0000008000 */
[----:B----4-:R-:W4:Y:S01]  /*2790*/  FENCE.VIEW.ASYNC.S ;  /* 0x00000000000073c6 */ /* 0x010f220000000000 */
[----:B--2---:R-:W-:-:S13]  /*27a0*/  LOP3.LUT P0, RZ, R6, 0x1, RZ, 0xc0, !PT ;  /* 0x0000000106ff7812 */ /* 0x004fda000780c0ff */
[----:B----4-:R-:W-:Y:S01]  /*27b0*/  VOTEU.ANY UP1, P0 ;  /* 0x0000000000ff7886 */ /* 0x010fe20000020100 */
[----:B------:R-:W-:-:S13]  /*27c0*/  PLOP3.LUT P0, PT, PT, PT, UP1, 0x80, 0x8 ;  /* 0x000000000008781c */ /* 0x000fda0003f0f018 */
[----:B-1----:R-:W-:Y:S02]  /*27d0*/  @P0 LOP3.LUT R0, R5, 0xffff, RZ, 0xc0, !PT ;  /* 0x0000ffff05000812 */ /* 0x002fe400078ec0ff */
[----:B------:R-:W-:Y:S02]  /*27e0*/  @P0 MOV R2, R4 ;  /* 0x0000000400020202 */ /* 0x000fe40000000f00 */
[----:B------:R-:W-:Y:S01]  /*27f0*/  @P0 R2UR UR7, R0 ;  /* 0x00000000000702ca */ /* 0x000fe200000e0000 */
[----:B------:R-:W-:Y:S01]  /*2800*/  VIADD R0, R3, 0x400 ;  /* 0x0000040003007836 */ /* 0x000fe20000000000 */
[----:B------:R-:W-:Y:S02]  /*2810*/  @P0 SHF.R.U32.HI R4, RZ, 0x10, R5 ;  /* 0x00000010ff040819 */ /* 0x000fe40000011605 */
[----:B------:R-:W-:Y:S02]  /*2820*/  @P0 R2UR UR8, R2 ;  /* 0x00000000020802ca */ /* 0x000fe400000e0000 */
[----:B------:R-:W-:-:S02]  /*2830*/  PRMT R0, RZ, 0x654, R0 ;  /* 0x00000654ff007816 */ /* 0x000fc40000000000 */
[----:B------:R-:W-:Y:S02]  /*2840*/  @P0 R2UR UR6, R4 ;  /* 0x00000000040602ca */ /* 0x000fe400000e0000 */
[----:B------:R1:W-:Y:S03]  /*2850*/  SYNCS.ARRIVE.TRANS64.RED.A1T0 RZ, [R0+URZ], RZ ;  /* 0x000000ff00ff79a7 */ /* 0x0003e600081004ff */
[----:B------:R-:W-:-:S04]  /*2860*/  @UP1 UMOV UR37, UR7 ;  /* 0x0000000700251c82 */ /* 0x000fc80008000000 */
[----:B------:R-:W-:-:S04]  /*2870*/  @UP1 UMOV UR38, UR8 ;  /* 0x0000000800261c82 */ /* 0x000fc80008000000 */
[----:B------:R-:W-:Y:S01]  /*2880*/  @UP1 UMOV UR36, UR6 ;  /* 0x0000000600241c82 */ /* 0x000fe20008000000 */
[----:B------:R-:W-:Y:S05]  /*2890*/  BRA.U !UP0, `(.L_x_41) ;  /* 0x0000000108d47547 */ /* 0x000fea000b800000 */
[----:B------:R-:W3:Y:S01]  /*28a0*/  LDCU.128 UR16, c[0x0][0xb10] ;  /* 0x00016200ff1077ac */ /* 0x000ee20008000c00 */
[----:B------:R-:W2:Y:S01]  /*28b0*/  LDCU UR12, c[0x0][0xb20] ;  /* 0x00016400ff0c77ac */ /* 0x000ea20008000800 */
[----:B------:R-:W4:Y:S01]  /*28c0*/  LDCU UR20, c[0x0][0xb0c] ;  /* 0x00016180ff1477ac */ /* 0x000f220008000800 */
[----:B------:R-:W1:Y:S01]  /*28d0*/  LDCU.64 UR10, c[0x0][0xb28] ;  /* 0x00016500ff0a77ac */ /* 0x000e620008000a00 */
[----:B------:R-:W-:Y:S02]  /*28e0*/  UISETP.NE.AND UP3, UPT, UR42, 0x1, UPT ;  /* 0x000000012a00788c */ /* 0x000fe4000bf65270 */
[----:B---3--:R-:W-:Y:S02]  /*28f0*/  UIMAD.WIDE.U32 UR8, UR39, UR19, URZ ;  /* 0x00000013270872a5 */ /* 0x008fe4000f8e00ff */
[----:B------:R-:W-:Y:S02]  /*2900*/  UIMAD.WIDE.U32 UR6, UR40, UR16, URZ ;  /* 0x00000010280672a5 */ /* 0x000fe4000f8e00ff */
[----:B------:R-:W-:-:S02]  /*2910*/  UISETP.NE.AND UP0, UPT, UR18, 0x1, UPT ;  /* 0x000000011200788c */ /* 0x000fc4000bf05270 */
[----:B------:R-:W-:Y:S01]  /*2920*/  UIMAD.WIDE.U32 UR30, UR37, UR19, URZ ;  /* 0x00000013251e72a5 */ /* 0x000fe2000f8e00ff */
[----:B------:R-:W-:Y:S02]  /*2930*/  UMOV UR8, UR9 ;  /* 0x0000000900087c82 */ /* 0x000fe40008000000 */
[----:B------:R-:W-:Y:S01]  /*2940*/  UMOV UR6, UR7 ;  /* 0x0000000700067c82 */ /* 0x000fe20008000000 */
[----:B--2---:R-:W-:Y:S02]  /*2950*/  USHF.R.U32.HI UR8, URZ, UR12, UR8 ;  /* 0x0000000cff087299 */ /* 0x004fe40008011608 */
[----:B----4-:R-:W-:Y:S02]  /*2960*/  UISETP.NE.AND UP2, UPT, UR20, 0x1, UPT ;  /* 0x000000011400788c */ /* 0x010fe4000bf45270 */
[----:B------:R-:W-:Y:S02]  /*2970*/  USHF.R.U32.HI UR6, URZ, UR17, UR6 ;  /* 0x00000011ff067299 */ /* 0x000fe40008011606 */
[----:B------:R-:W-:-:S02]  /*2980*/  USEL UR7, UR39, UR8, !UP0 ;  /* 0x0000000827077287 */ /* 0x000fc4000c000000 */
[----:B------:R-:W-:Y:S02]  /*2990*/  USEL UR8, UR40, UR6, !UP2 ;  /* 0x0000000628087287 */ /* 0x000fe4000d000000 */
[----:B-1----:R-:W-:Y:S01]  /*29a0*/  UIMAD.WIDE.U32 UR22, UR7, UR10, URZ ;  /* 0x0000000a071672a5 */ /* 0x002fe2000f8e00ff */
[----:B------:R-:W-:Y:S01]  /*29b0*/  UMOV UR6, UR31 ;  /* 0x0000001f00067c82 */ /* 0x000fe20008000000 */
[----:B------:R-:W-:Y:S02]  /*29c0*/  UIMAD.WIDE.U32 UR24, UR38, UR16, URZ ;  /* 0x00000010261872a5 */ /* 0x000fe4000f8e00ff */
[----:B------:R-:W-:-:S03]  /*29d0*/  UIMAD.WIDE.U32 UR30, UR8, UR10, URZ ;  /* 0x0000000a081e72a5 */ /* 0x000fc6000f8e00ff */
[----:B------:R-:W-:Y:S01]  /*29e0*/  UMOV UR22, UR23 ;  /* 0x0000001700167c82 */ /* 0x000fe20008000000 */
[----:B------:R-:W-:Y:S02]  /*29f0*/  USHF.R.U32.HI UR6, URZ, UR12, UR6 ;  /* 0x0000000cff067299 */ /* 0x000fe40008011606 */
[----:B------:R-:W-:Y:S01]  /*2a00*/  @UP3 USHF.R.U32.HI UR7, URZ, UR11, UR22 ;  /* 0x0000000bff073299 */ /* 0x000fe20008011616 */
[----:B------:R-:W-:Y:S01]  /*2a10*/  UMOV UR24, UR25 ;  /* 0x0000001900187c82 */ /* 0x000fe20008000000 */
[----:B------:R-:W-:Y:S01]  /*2a20*/  UMOV UR30, UR31 ;  /* 0x0000001f001e7c82 */ /* 0x000fe20008000000 */
[----:B------:R-:W-:Y:S02]  /*2a30*/  USHF.R.U32.HI UR17, URZ, UR17, UR24 ;  /* 0x00000011ff117299 */ /* 0x000fe40008011618 */
[----:B------:R-:W-:Y:S02]  /*2a40*/  USEL UR6, UR37, UR6, !UP0 ;  /* 0x0000000625067287 */ /* 0x000fe4000c000000 */
[----:B------:R-:W-:-:S02]  /*2a50*/  @UP3 USHF.R.U32.HI UR8, URZ, UR11, UR30 ;  /* 0x0000000bff083299 */ /* 0x000fc4000801161e */
[----:B------:R-:W-:Y:S02]  /*2a60*/  UIMAD UR9, UR42, UR7, URZ ;  /* 0x000000072a0972a4 */ /* 0x000fe4000f8e02ff */
[----:B------:R-:W-:Y:S02]  /*2a70*/  USEL UR7, UR38, UR17, !UP2 ;  /* 0x0000001126077287 */ /* 0x000fe4000d000000 */
[----:B------:R-:W-:Y:S02]  /*2a80*/  UIMAD UR12, UR42, UR8, URZ ;  /* 0x000000082a0c72a4 */ /* 0x000fe4000f8e02ff */
[----:B------:R-:W-:Y:S02]  /*2a90*/  UISETP.GE.AND UP0, UPT, UR6, UR9, UPT ;  /* 0x000000090600728c */ /* 0x000fe4000bf06270 */
[----:B------:R-:W-:Y:S02]  /*2aa0*/  UIMAD.WIDE.U32 UR22, UR6, UR10, URZ ;  /* 0x0000000a061672a5 */ /* 0x000fe4000f8e00ff */
[----:B------:R-:W-:-:S02]  /*2ab0*/  UISETP.GE.OR UP0, UPT, UR7, UR12, UP0 ;  /* 0x0000000c0700728c */ /* 0x000fc40008706670 */
[----:B------:R-:W-:Y:S02]  /*2ac0*/  UIMAD.WIDE.U32 UR16, UR7, UR10, URZ ;  /* 0x0000000a071072a5 */ /* 0x000fe4000f8e00ff */
[----:B------:R-:W-:Y:S01]  /*2ad0*/  UIADD3 UR12, UPT, UPT, -UR6, URZ, URZ ;  /* 0x000000ff060c7290 */ /* 0x000fe2000fffe1ff */
[----:B------:R-:W-:Y:S01]  /*2ae0*/  UMOV UR10, UR23 ;  /* 0x00000017000a7c82 */ /* 0x000fe20008000000 */
[----:B------:R-:W-:Y:S02]  /*2af0*/  UIADD3 UR14, UPT, UPT, -UR7, URZ, URZ ;  /* 0x000000ff070e7290 */ /* 0x000fe4000fffe1ff */
[----:B------:R-:W-:-:S03]  /*2b00*/  USHF.R.U32.HI UR10, URZ, UR11, UR10 ;  /* 0x0000000bff0a7299 */ /* 0x000fc6000801160a */
[----:B------:R-:W-:Y:S01]  /*2b10*/  @!UP0 UMOV UR9, UR17 ;  /* 0x0000001100098c82 */ /* 0x000fe20008000000 */
[----:B------:R-:W-:Y:S02]  /*2b20*/  UIMAD UR12, UR18, UR12, UR37 ;  /* 0x0000000c120c72a4 */ /* 0x000fe4000f8e0225 */
[----:B------:R-:W-:Y:S02]  /*2b30*/  USEL UR10, UR6, UR10, !UP3 ;  /* 0x0000000a060a7287 */ /* 0x000fe4000d800000 */
[----:B------:R-:W-:Y:S02]  /*2b40*/  @!UP0 USHF.R.U32.HI UR9, URZ, UR11, UR9 ;  /* 0x0000000bff098299 */ /* 0x000fe40008011609 */
[----:B------:R-:W-:Y:S02]  /*2b50*/  UIADD3 UR11, UPT, UPT, -UR10, URZ, URZ ;  /* 0x000000ff0a0b7290 */ /* 0x000fe4000fffe1ff */
[----:B------:R-:W-:Y:S02]  /*2b60*/  @!UP0 USEL UR9, UR7, UR9, !UP3 ;  /* 0x0000000907098287 */ /* 0x000fe4000d800000 */
[----:B------:R-:W-:-:S02]  /*2b70*/  UIMAD UR11, UR42, UR11, UR6 ;  /* 0x0000000b2a0b72a4 */ /* 0x000fc4000f8e0206 */
[----:B------:R-:W-:Y:S02]  /*2b80*/  @!UP0 UIADD3 UR10, UPT, UPT, UR10, -UR9, URZ ;  /* 0x800000090a0a8290 */ /* 0x000fe4000fffe0ff */
[----:B------:R-:W-:Y:S02]  /*2b90*/  @!UP0 UIMAD UR9, UR11, UR8, UR9 ;  /* 0x000000080b0982a4 */ /* 0x000fe4000f8e0209 */
[----:B------:R-:W-:Y:S02]  /*2ba0*/  @!UP0 UIMAD UR6, UR42, UR10, UR7 ;  /* 0x0000000a2a0682a4 */ /* 0x000fe4000f8e0207 */
[----:B------:R-:W-:Y:S02]  /*2bb0*/  UIMAD UR8, UR20, UR14, UR38 ;  /* 0x0000000e140872a4 */ /* 0x000fe4000f8e0226 */
[----:B------:R-:W-:Y:S01]  /*2bc0*/  UIMAD UR37, UR6, UR18, UR12 ;  /* 0x00000012062572a4 */ /* 0x000fe2000f8e020c */
[----:B------:R-:W-:Y:S02]  /*2bd0*/  @!UP0 UMOV UR7, UR9 ;  /* 0x0000000900078c82 */ /* 0x000fe40008000000 */
[----:B------:R-:W-:-:S12]  /*2be0*/  UIMAD UR38, UR7, UR20, UR8 ;  /* 0x00000014072672a4 */ /* 0x000fd8000f8e0208 */
.L_x_41:
[----:B------:R-:W2:Y:S02]  /*2bf0*/  LDCU UR6, c[0x0][0xb30] ;  /* 0x00016600ff0677ac */ /* 0x000ea40008000800 */
[----:B--2---:R-:W-:-:S09]  /*2c00*/  UISETP.NE.AND UP0, UPT, UR6, 0x1, UPT ;  /* 0x000000010600788c */ /* 0x004fd2000bf05270 */
[----:B------:R-:W-:Y:S05]  /*2c10*/  BRA.U UP0, `(.L_x_42) ;  /* 0x0000000100447547 */ /* 0x000fea000b800000 */
[----:B------:R-:W2:Y:S01]  /*2c20*/  LDCU.128 UR16, c[0x0][0xb10] ;  /* 0x00016200ff1077ac */ /* 0x000ea20008000c00 */
[----:B------:R-:W4:Y:S01]  /*2c30*/  LDCU UR10, c[0x0][0xb0c] ;  /* 0x00016180ff0a77ac */ /* 0x000f220008000800 */
[----:B------:R-:W1:Y:S01]  /*2c40*/  LDCU UR11, c[0x0][0xb20] ;  /* 0x00016400ff0b77ac */ /* 0x000e620008000800 */
[----:B--2---:R-:W-:Y:S02]  /*2c50*/  UIMAD.WIDE.U32 UR8, UR38, UR16, URZ ;  /* 0x00000010260872a5 */ /* 0x004fe4000f8e00ff */
[----:B------:R-:W-:Y:S02]  /*2c60*/  UIMAD.WIDE.U32 UR6, UR37, UR19, URZ ;  /* 0x00000013250672a5 */ /* 0x000fe4000f8e00ff */
[----:B----4-:R-:W-:Y:S02]  /*2c70*/  UISETP.NE.AND UP2, UPT, UR10, 0x1, UPT ;  /* 0x000000010a00788c */ /* 0x010fe4000bf45270 */
[----:B------:R-:W-:Y:S01]  /*2c80*/  UISETP.NE.AND UP0, UPT, UR18, 0x1, UPT ;  /* 0x000000011200788c */ /* 0x000fe2000bf05270 */
[----:B------:R-:W-:-:S02]  /*2c90*/  UMOV UR8, UR9 ;  /* 0x0000000900087c82 */ /* 0x000fc40008000000 */
[----:B------:R-:W-:Y:S01]  /*2ca0*/  UMOV UR6, UR7 ;  /* 0x0000000700067c82 */ /* 0x000fe20008000000 */
[----:B------:R-:W-:Y:S02]  /*2cb0*/  USHF.R.U32.HI UR17, URZ, UR17, UR8 ;  /* 0x00000011ff117299 */ /* 0x000fe40008011608 */
[----:B-1----:R-:W-:Y:S02]  /*2cc0*/  USHF.R.U32.HI UR6, URZ, UR11, UR6 ;  /* 0x0000000bff067299 */ /* 0x002fe40008011606 */
[----:B------:R-:W-:Y:S02]  /*2cd0*/  USEL UR7, UR38, UR17, !UP2 ;  /* 0x0000001126077287 */ /* 0x000fe4000d000000 */
[----:B------:R-:W-:-:S04]  /*2ce0*/  USEL UR6, UR37, UR6, !UP0 ;  /* 0x0000000625067287 */ /* 0x000fc8000c000000 */
[----:B------:R-:W-:Y:S02]  /*2cf0*/  UIADD3 UR8, UPT, UPT, UR7, -UR6, URZ ;  /* 0x8000000607087290 */ /* 0x000fe4000fffe0ff */
[----:B------:R-:W-:Y:S02]  /*2d00*/  UIADD3 UR6, UPT, UPT, -UR7, UR6, URZ ;  /* 0x0000000607067290 */ /* 0x000fe4000fffe1ff */
[----:B------:R-:W-:Y:S02]  /*2d10*/  UIMAD UR37, UR8, UR18, UR37 ;  /* 0x00000012082572a4 */ /* 0x000fe4000f8e0225 */
[----:B------:R-:W-:-:S12]  /*2d20*/  UIMAD UR38, UR6, UR10, UR38 ;  /* 0x0000000a062672a4 */ /* 0x000fd8000f8e0226 */
.L_x_42:
[----:B------:R-:W-:Y:S01]  /*2d30*/  VIADD R11, R11, 0x1 ;  /* 0x000000010b0b7836 */ /* 0x000fe20000000000 */
[----:B------:R-:W-:Y:S01]  /*2d40*/  PLOP3.LUT P1, PT, PT, PT, PT, 0x80, 0x8 ;  /* 0x000000000008781c */ /* 0x000fe20003f2f070 */
[----:B------:R-:W-:Y:S02]  /*2d50*/  UIADD3 UR48, UPT, UPT, UR38, UR61, URZ ;  /* 0x0000003d26307290 */ /* 0x000fe4000fffe0ff */
[----:B------:R-:W-:Y:S01]  /*2d60*/  UIADD3 UR47, UPT, UPT, UR37, UR60, URZ ;  /* 0x0000003c252f7290 */ /* 0x000fe2000fffe0ff */
[----:B------:R-:W-:-:S04]  /*2d70*/  ISETP.NE.AND P0, PT, R11, 0x2, PT ;  /* 0x000000020b00780c */ /* 0x000fc80003f05270 */
[----:B-1----:R-:W-:Y:S02]  /*2d80*/  SEL R0, RZ, 0x1, P0 ;  /* 0x00000001ff007807 */ /* 0x002fe40000000000 */
[----:B------:R-:W-:Y:S02]  /*2d90*/  SEL R11, R11, RZ, P0 ;  /* 0x000000ff0b0b7207 */ /* 0x000fe40000000000 */
[----:B------:R-:W-:Y:S01]  /*2da0*/  LOP3.LUT R10, R10, R0, RZ, 0x3c, !PT ;  /* 0x000000000a0a7212 */ /* 0x000fe200078e3cff */
[----:B------:R-:W-:Y:S06]  /*2db0*/  BRA.U UP1, `(.L_x_43) ;  /* 0xfffffff1015c7547 */ /* 0x000fec000b83ffff */
[----:B------:R-:W-:Y:S01]  /*2dc0*/  UIADD3 UR15, UPT, UPT, UR15, 0x1e0, URZ ;  /* 0x000001e00f0f7890 */ /* 0x000fe2000fffe0ff */
[----:B------:R-:W-:-:S03]  /*2dd0*/  SHF.L.U32 R2, R12, 0x1f, RZ ;  /* 0x0000001f0c027819 */ /* 0x000fc600000006ff */
[----:B------:R-:W-:-:S09]  /*2de0*/  ULEA UR4, UR13, UR15, 0x3 ;  /* 0x0000000f0d047291 */ /* 0x000fd2000f8e18ff */
[----:B------:R-:W1:Y:S02]  /*2df0*/  SYNCS.PHASECHK.TRANS64.TRYWAIT P0, [UR4], R2 ;  /* 0x00000002ff0075a7 */ /* 0x000e640008001104 */
[----:B-1----:R-:W-:Y:S05]  /*2e00*/  @!P0 BRA `(.L_x_44) ;  /* 0x0000006400888947 */ /* 0x002fea0003800000 */
.L_x_173:
[----:B------:R-:W-:-:S04]  /*2e10*/  UIADD3 UR4, UPT, UPT, UR13, 0x1, URZ ;  /* 0x000000010d047890 */ /* 0x000fc8000fffe0ff */
[----:B------:R-:W-:-:S04]  /*2e20*/  UISETP.NE.AND UP0, UPT, UR4, 0x3c, UPT ;  /* 0x0000003c0400788c */ /* 0x000fc8000bf05270 */
[----:B------:R-:W-:Y:S02]  /*2e30*/  USEL UR6, URZ, 0x1, UP0 ;  /* 0x00000001ff067887 */ /* 0x000fe40008000000 */
[----:B------:R-:W-:-:S04]  /*2e40*/  USEL UR4, UR4, URZ, UP0 ;  /* 0x000000ff04047287 */ /* 0x000fc80008000000 */
[----:B------:R-:W-:Y:S01]  /*2e50*/  ULEA UR5, UR4, UR15, 0x3 ;  /* 0x0000000f04057291 */ /* 0x000fe2000f8e18ff */
[----:B-1----:R-:W-:-:S04]  /*2e60*/  LOP3.LUT R2, R12, UR6, RZ, 0x3c, !PT ;  /* 0x000000060c027c12 */ /* 0x002fc8000f8e3cff */
[----:B------:R-:W-:-:S04]  /*2e70*/  SHF.L.U32 R3, R2, 0x1f, RZ ;  /* 0x0000001f02037819 */ /* 0x000fc800000006ff */
[----:B------:R-:W1:Y:S02]  /*2e80*/  SYNCS.PHASECHK.TRANS64.TRYWAIT P0, [UR5], R3 ;  /* 0x00000003ff0075a7 */ /* 0x000e640008001105 */
[----:B-1----:R-:W-:Y:S05]  /*2e90*/  @!P0 BRA `(.L_x_45) ;  /* 0x00000064007c8947 */ /* 0x002fea0003800000 */
.L_x_175:
[----:B------:R-:W-:-:S04]  /*2ea0*/  UIADD3 UR4, UPT, UPT, UR4, 0x1, URZ ;  /* 0x0000000104047890 */ /* 0x000fc8000fffe0ff */
[----:B------:R-:W-:-:S04]  /*2eb0*/  UISETP.NE.AND UP0, UPT, UR4, 0x3c, UPT ;  /* 0x0000003c0400788c */ /* 0x000fc8000bf05270 */
[----:B------:R-:W-:Y:S02]  /*2ec0*/  USEL UR6, URZ, 0x1, UP0 ;  /* 0x00000001ff067887 */ /* 0x000fe40008000000 */
[----:B------:R-:W-:-:S04]  /*2ed0*/  USEL UR4, UR4, URZ, UP0 ;  /* 0x000000ff04047287 */ /* 0x000fc80008000000 */
[----:B------:R-:W-:Y:S01]  /*2ee0*/  ULEA UR5, UR4, UR15, 0x3 ;  /* 0x0000000f04057291 */ /* 0x000fe2000f8e18ff */
[----:B------:R-:W-:-:S04]  /*2ef0*/  LOP3.LUT R2, R2, UR6, RZ, 0x3c, !PT ;  /* 0x0000000602027c12 */ /* 0x000fc8000f8e3cff */
[----:B-1----:R-:W-:-:S04]  /*2f00*/  SHF.L.U32 R3, R2, 0x1f, RZ ;  /* 0x0000001f02037819 */ /* 0x002fc800000006ff */
[----:B------:R-:W1:Y:S02]  /*2f10*/  SYNCS.PHASECHK.TRANS64.TRYWAIT P0, [UR5], R3 ;  /* 0x00000003ff0075a7 */ /* 0x000e640008001105 */
[----:B-1----:R-:W-:Y:S05]  /*2f20*/  @!P0 BRA `(.L_x_46) ;  /* 0x0000006400708947 */ /* 0x002fea0003800000 */
.L_x_177:
        /* <DEDUP_REMOVED lines=9> */
.L_x_179:
        /* <DEDUP_REMOVED lines=9> */
.L_x_181:
        /* <DEDUP_REMOVED lines=9> */
.L_x_183:
        /* <DEDUP_REMOVED lines=9> */
.L_x_185:
        /* <DEDUP_REMOVED lines=9> */
.L_x_187:
        /* <DEDUP_REMOVED lines=9> */
.L_x_189:
        /* <DEDUP_REMOVED lines=9> */
.L_x_191:
        /* <DEDUP_REMOVED lines=9> */
.L_x_193:
        /* <DEDUP_REMOVED lines=9> */
.L_x_195:
        /* <DEDUP_REMOVED lines=9> */
.L_x_197:
        /* <DEDUP_REMOVED lines=9> */
.L_x_199:
        /* <DEDUP_REMOVED lines=9> */
.L_x_201:
        /* <DEDUP_REMOVED lines=9> */
.L_x_203:
        /* <DEDUP_REMOVED lines=9> */
.L_x_205:
        /* <DEDUP_REMOVED lines=9> */
.L_x_207:
        /* <DEDUP_REMOVED lines=9> */
.L_x_209:
        /* <DEDUP_REMOVED lines=9> */
.L_x_211:
        /* <DEDUP_REMOVED lines=9> */
.L_x_213:
        /* <DEDUP_REMOVED lines=9> */
.L_x_215:
        /* <DEDUP_REMOVED lines=9> */
.L_x_217:
        /* <DEDUP_REMOVED lines=9> */
.L_x_219:
        /* <DEDUP_REMOVED lines=9> */
.L_x_221:
        /* <DEDUP_REMOVED lines=9> */
.L_x_223:
        /* <DEDUP_REMOVED lines=9> */
.L_x_225:
        /* <DEDUP_REMOVED lines=9> */
.L_x_227:
        /* <DEDUP_REMOVED lines=9> */
.L_x_229:
        /* <DEDUP_REMOVED lines=9> */
.L_x_231:
        /* <DEDUP_REMOVED lines=9> */
.L_x_233:
        /* <DEDUP_REMOVED lines=9> */
.L_x_235:
        /* <DEDUP_REMOVED lines=9> */
.L_x_237:
        /* <DEDUP_REMOVED lines=9> */
.L_x_239:
        /* <DEDUP_REMOVED lines=9> */
.L_x_241:
        /* <DEDUP_REMOVED lines=9> */
.L_x_243:
        /* <DEDUP_REMOVED lines=9> */
.L_x_245:
        /* <DEDUP_REMOVED lines=9> */
.L_x_247:
        /* <DEDUP_REMOVED lines=9> */
.L_x_249:
        /* <DEDUP_REMOVED lines=9> */
.L_x_251:
        /* <DEDUP_REMOVED lines=9> */
.L_x_253:
        /* <DEDUP_REMOVED lines=9> */
.L_x_255:
        /* <DEDUP_REMOVED lines=9> */
.L_x_257:
        /* <DEDUP_REMOVED lines=9> */
.L_x_259:
        /* <DEDUP_REMOVED lines=9> */
.L_x_261:
        /* <DEDUP_REMOVED lines=9> */
.L_x_263:
        /* <DEDUP_REMOVED lines=9> */
.L_x_265:
        /* <DEDUP_REMOVED lines=9> */
.L_x_267:
        /* <DEDUP_REMOVED lines=9> */
.L_x_269:
        /* <DEDUP_REMOVED lines=9> */
.L_x_271:
        /* <DEDUP_REMOVED lines=9> */
.L_x_273:
        /* <DEDUP_REMOVED lines=9> */
.L_x_275:
        /* <DEDUP_REMOVED lines=9> */
.L_x_277:
        /* <DEDUP_REMOVED lines=9> */
.L_x_279:
        /* <DEDUP_REMOVED lines=9> */
.L_x_281:
        /* <DEDUP_REMOVED lines=9> */
.L_x_283:
        /* <DEDUP_REMOVED lines=9> */
.L_x_285:
        /* <DEDUP_REMOVED lines=9> */
.L_x_287:
        /* <DEDUP_REMOVED lines=9> */
.L_x_289:
[----:B------:R-:W-:-:S04]  /*4eb0*/  UIADD3 UR4, UPT, UPT, UR4, 0x1, URZ ;  /* 0x0000000104047890 */ /* 0x000fc8000fffe0ff */
[----:B------:R-:W-:-:S04]  /*4ec0*/  UISETP.NE.AND UP0, UPT, UR4, 0x3c, UPT ;  /* 0x0000003c0400788c */ /* 0x000fc8000bf05270 */
[----:B------:R-:W-:Y:S02]  /*4ed0*/  USEL UR5, URZ, 0x1, UP0 ;  /* 0x00000001ff057887 */ /* 0x000fe40008000000 */
[----:B------:R-:W-:-:S04]  /*4ee0*/  USEL UR4, UR4, URZ, UP0 ;  /* 0x000000ff04047287 */ /* 0x000fc80008000000 */
[----:B------:R-:W-:Y:S01]  /*4ef0*/  ULEA UR4, UR4, UR15, 0x3 ;  /* 0x0000000f04047291 */ /* 0x000fe2000f8e18ff */
[----:B------:R-:W-:-:S04]  /*4f00*/  LOP3.LUT R2, R2, UR5, RZ, 0x3c, !PT ;  /* 0x0000000502027c12 */ /* 0x000fc8000f8e3cff */
[----:B------:R-:W-:Y:S01]  /*4f10*/  SHF.L.U32 R2, R2, 0x1f, RZ ;  /* 0x0000001f02027819 */ /* 0x000fe200000006ff */
[----:B-1----:R-:W-:-:S07]  /*4f20*/  IMAD.U32 R0, RZ, RZ, UR4 ;  /* 0x00000004ff007e24 */ /* 0x002fce000f8e00ff */
.L_x_103:
[----:B-1----:R1:W2:Y:S02]  /*4f30*/  SYNCS.PHASECHK.TRANS64.TRYWAIT P0, [R0+URZ], R2 ;  /* 0x00000002000075a7 */ /* 0x0022a400080011ff */
[----:B--2---:R-:W-:Y:S05]  /*4f40*/  @!P0 NANOSLEEP.SYNCS 0x989680 ;  /* 0x009896800000895d */ /* 0x004fea0003900000 */
[----:B------:R-:W2:Y:S02]  /*4f50*/  @!P0 SYNCS.PHASECHK.TRANS64 P0, [R0+URZ], R2 ;  /* 0x00000002000085a7 */ /* 0x000ea400080010ff */
[----:B--23--:R-:W-:Y:S05]  /*4f60*/  @P0 EXIT ;  /* 0x000000000000094d */ /* 0x00cfea0003800000 */
[----:B------:R-:W-:Y:S05]  /*4f70*/  BRA `(.L_x_103) ;  /* 0xfffffffc00ec7947 */ /* 0x000fea000383ffff */
.L_x_23:
[----:B------:R-:W-:-:S04]  /*4f80*/  UISETP.NE.AND UP0, UPT, UR44, URZ, UPT ;  /* 0x000000ff2c00728c */ /* 0x000fc8000bf05270 */
[----:B------:R-:W-:-:S09]  /*4f90*/  UISETP.NE.OR UP0, UPT, UR20, 0x1, UP0 ;  /* 0x000000011400788c */ /* 0x000fd20008705670 */
[----:B------:R-:W-:Y:S05]  /*4fa0*/  BRA.U UP0, `(.L_x_104) ;  /* 0x0000000500487547 */ /* 0x000fea000b800000 */
[----:B------:R-:W-:Y:S01]  /*4fb0*/  ISETP.GE.U32.AND P2, PT, R0, 0x2, PT ;  /* 0x000000020000780c */ /* 0x000fe20003f46070 */
[----:B------:R-:W-:Y:S01]  /*4fc0*/  IMAD.MOV.U32 R12, RZ, RZ, 0x1 ;  /* 0x00000001ff0c7424 */ /* 0x000fe200078e00ff */
[----:B------:R-:W-:Y:S02]  /*4fd0*/  CS2R R10, SRZ ;  /* 0x00000000000a7805 */ /* 0x000fe4000001ff00 */
[----:B------:R-:W-:Y:S01]  /*4fe0*/  CS2R R8, SRZ ;  /* 0x0000000000087805 */ /* 0x000fe2000001ff00 */
[----:B------:R-:W-:Y:S01]  /*4ff0*/  UMOV UR4, 0x400 ;  /* 0x0000040000047882 */ /* 0x000fe20000000000 */
[----:B------:R-:W-:Y:S01]  /*5000*/  UMOV UR5, URZ ;  /* 0x000000ff00057c82 */ /* 0x000fe20008000000 */
[----:B------:R-:W-:-:S12]  /*5010*/  ULEA UR44, UR44, UR4, 0x18 ;  /* 0x000000042c2c7291 */ /* 0x000fd8000f8ec0ff */
.L_x_108:
[----:B------:R-:W-:Y:S02]  /*5020*/  LEA R2, R8, UR44, 0x3 ;  /* 0x0000002c08027c11 */ /* 0x000fe4000f8e18ff */
[----:B------:R-:W-:-:S03]  /*5030*/  SHF.L.U32 R4, R9, 0x1f, RZ ;  /* 0x0000001f09047819 */ /* 0x000fc600000006ff */
[----:B------:R-:W-:Y:S01]  /*5040*/  VIADD R5, R2, 0x460 ;  /* 0x0000046002057836 */ /* 0x000fe20000000000 */
[----:B------:R-:W1:Y:S02]  /*5050*/  SYNCS.PHASECHK.TRANS64.TRYWAIT P0, [R2+URZ+0x450], R4 ;  /* 0x00045004020075a7 */ /* 0x000e6400080011ff */
[----:B-1----:R-:W-:Y:S05]  /*5060*/  @!P0 BRA `(.L_x_105) ;  /* 0x0000005800788947 */ /* 0x002fea0003800000 */
.L_x_290:
[----:B------:R-:W-:Y:S01]  /*5070*/  ULEA UR4, UR5, UR44, 0x3 ;  /* 0x0000002c05047291 */ /* 0x000fe2000f8e18ff */
[----:B-1----:R-:W-:Y:S01]  /*5080*/  PRMT R2, RZ, 0x654, R5 ;  /* 0x00000654ff027816 */ /* 0x002fe20000000005 */
[----:B------:R-:W-:Y:S01]  /*5090*/  @!P2 IMAD.MOV.U32 R4, RZ, RZ, 0x10 ;  /* 0x00000010ff04a424 */ /* 0x000fe200078e00ff */
[----:B------:R-:W-:Y:S01]  /*50a0*/  SHF.L.U32 R5, R12, 0x1f, RZ ;  /* 0x0000001f0c057819 */ /* 0x000fe200000006ff */
[----:B------:R-:W-:Y:S01]  /*50b0*/  UIADD3 UR6, UPT, UPT, UR4, 0x3f0, URZ ;  /* 0x000003f004067890 */ /* 0x000fe2000fffe0ff */
[----:B------:R1:W-:Y:S05]  /*50c0*/  SYNCS.ARRIVE.TRANS64.RED.A1T0 RZ, [R2+URZ], RZ ;  /* 0x000000ff02ff79a7 */ /* 0x0003ea00081004ff */
[----:B------:R-:W-:Y:S01]  /*50d0*/  IMAD.U32 R6, RZ, RZ, UR6 ;  /* 0x00000006ff067e24 */ /* 0x000fe2000f8e00ff */
[----:B------:R-:W2:Y:S04]  /*50e0*/  SYNCS.PHASECHK.TRANS64.TRYWAIT P0, [UR4+0x400], R5 ;  /* 0x00040005ff0075a7 */ /* 0x000ea80008001104 */
[----:B------:R-:W-:Y:S01]  /*50f0*/  PRMT R6, R0, 0x654, R6 ;  /* 0x0000065400067816 */ /* 0x000fe20000000006 */
[----:B-12---:R-:W-:Y:S06]  /*5100*/  @!P0 BRA `(.L_x_106) ;  /* 0x0000005800648947 */ /* 0x006fec0003800000 */
.L_x_292:
[----:B------:R-:W-:Y:S01]  /*5110*/  ULEA UR6, UR5, UR44, 0x4 ;  /* 0x0000002c05067291 */ /* 0x000fe2000f8e20ff */
[----:B------:R-:W-:Y:S01]  /*5120*/  SEL R3, R6, R3, !P2 ;  /* 0x0000000306037207 */ /* 0x000fe20005000000 */
[----:B------:R-:W-:Y:S01]  /*5130*/  UIADD3 UR7, UPT, UPT, UR4, 0x3f0, URZ ;  /* 0x000003f004077890 */ /* 0x000fe2000fffe0ff */
[----:B-1----:R-:W-:Y:S01]  /*5140*/  LEA R2, R11, UR44, 0x3 ;  /* 0x0000002c0b027c11 */ /* 0x002fe2000f8e18ff */
[----:B------:R-:W-:Y:S01]  /*5150*/  UIADD3 UR6, UPT, UPT, UR6, 0x480, URZ ;  /* 0x0000048006067890 */ /* 0x000fe2000fffe0ff */
[----:B------:R1:W-:Y:S01]  /*5160*/  @!P2 SYNCS.ARRIVE.TRANS64.RED RZ, [R3+URZ], R4 ;  /* 0x0000000403ffa9a7 */ /* 0x0003e200080004ff */
[----:B------:R-:W-:Y:S01]  /*5170*/  UIADD3 UR4, UPT, UPT, UR5, 0x1, URZ ;  /* 0x0000000105047890 */ /* 0x000fe2000fffe0ff */
[----:B------:R-:W-:-:S03]  /*5180*/  VIADD R8, R8, 0x1 ;  /* 0x0000000108087836 */ /* 0x000fc60000000000 */
[----:B------:R-:W-:Y:S02]  /*5190*/  UISETP.NE.AND UP0, UPT, UR4, 0x2, UPT ;  /* 0x000000020400788c */ /* 0x000fe4000bf05270 */
[----:B------:R-:W-:Y:S01]  /*51a0*/  ISETP.NE.AND P0, PT, R8, 0x2, PT ;  /* 0x000000020800780c */ /* 0x000fe20003f05270 */
[----:B------:R-:W-:Y:S06]  /*51b0*/  UGETNEXTWORKID.BROADCAST [UR6], [UR7] ;  /* 0x00000000060073ca */ /* 0x000fec0008000100 */
[----:B------:R-:W-:Y:S02]  /*51c0*/  USEL UR6, URZ, 0x1, UP0 ;  /* 0x00000001ff067887 */ /* 0x000fe40008000000 */
[----:B------:R-:W-:-:S04]  /*51d0*/  USEL UR5, UR4, URZ, UP0 ;  /* 0x000000ff04057287 */ /* 0x000fc80008000000 */
[----:B------:R-:W-:Y:S02]  /*51e0*/  LOP3.LUT R12, R12, UR6, RZ, 0x3c, !PT ;  /* 0x000000060c0c7c12 */ /* 0x000fe4000f8e3cff */
[----:B-1----:R-:W-:-:S04]  /*51f0*/  SHF.L.U32 R4, R10, 0x1f, RZ ;  /* 0x0000001f0a047819 */ /* 0x002fc800000006ff */
[----:B------:R-:W1:Y:S02]  /*5200*/  SYNCS.PHASECHK.TRANS64.TRYWAIT P1, [R2+URZ+0x3f0], R4 ;  /* 0x0003f004020075a7 */ /* 0x000e6400080211ff */
[----:B-1----:R-:W-:Y:S05]  /*5210*/  @!P1 BRA `(.L_x_107) ;  /* 0x0000005800389947 */ /* 0x002fea0003800000 */
.L_x_293:
[C---:B-1----:R-:W-:Y:S01]  /*5220*/  LEA R4, R11.reuse, UR44, 0x4 ;  /* 0x0000002c0b047c11 */ /* 0x042fe2000f8e20ff */
[----:B------:R-:W-:Y:S01]  /*5230*/  VIADD R2, R2, 0x400 ;  /* 0x0000040002027836 */ /* 0x000fe20000000000 */
[----:B------:R-:W-:Y:S01]  /*5240*/  SEL R8, R8, RZ, P0 ;  /* 0x000000ff08087207 */ /* 0x000fe20000000000 */
[----:B------:R-:W-:-:S03]  /*5250*/  VIADD R11, R11, 0x1 ;  /* 0x000000010b0b7836 */ /* 0x000fc60000000000 */
[----:B------:R-:W1:Y:S01]  /*5260*/  LDS.128 R4, [R4+0x480] ;  /* 0x0004800004047984 */ /* 0x000e620000000c00 */
[----:B------:R-:W-:Y:S02]  /*5270*/  PRMT R2, RZ, 0x654, R2 ;  /* 0x00000654ff027816 */ /* 0x000fe40000000002 */
[C---:B------:R-:W-:Y:S01]  /*5280*/  ISETP.NE.AND P1, PT, R11.reuse, 0x2, PT ;  /* 0x000000020b00780c */ /* 0x040fe20003f25270 */
[----:B------:R-:W-:Y:S01]  /*5290*/  @!PT LDS RZ, [RZ] ;  /* 0x00000000fffff984 */ /* 0x000fe20000000800 */
[----:B------:R-:W-:Y:S01]  /*52a0*/  @!PT LDS RZ, [RZ] ;  /* 0x00000000fffff984 */ /* 0x000fe20000000800 */
[----:B------:R-:W-:Y:S01]  /*52b0*/  @!PT LDS RZ, [RZ] ;  /* 0x00000000fffff984 */ /* 0x000fe20000000800 */
[----:B------:R-:W-:Y:S01]  /*52c0*/  @!PT LDS RZ, [RZ] ;  /* 0x00000000fffff984 */ /* 0x000fe20000000800 */
[----:B------:R2:W-:Y:S06]  /*52d0*/  MEMBAR.ALL.CTA ;  /* 0x0000000000007992 */ /* 0x0005ec0000008000 */
[----:B--2---:R-:W2:Y:S01]  /*52e0*/  FENCE.VIEW.ASYNC.S ;  /* 0x00000000000073c6 */ /* 0x004ea20000000000 */
[----:B------:R-:W-:Y:S01]  /*52f0*/  SEL R11, R11, RZ, P1 ;  /* 0x000000ff0b0b7207 */ /* 0x000fe20000800000 */
[----:B--2---:R2:W-:Y:S01]  /*5300*/  SYNCS.ARRIVE.TRANS64.RED.A1T0 RZ, [R2+URZ], RZ ;  /* 0x000000ff02ff79a7 */ /* 0x0045e200081004ff */
[----:B-1----:R-:W-:-:S02]  /*5310*/  LOP3.LUT P3, RZ, R6, 0x1, RZ, 0xc0, !PT ;  /* 0x0000000106ff7812 */ /* 0x002fc4000786c0ff */
[----:B------:R-:W-:-:S04]  /*5320*/  SEL R4, RZ, 0x1, P1 ;  /* 0x00000001ff047807 */ /* 0x000fc80000800000 */
[----:B------:R-:W-:Y:S02]  /*5330*/  LOP3.LUT R10, R10, R4, RZ, 0x3c, !PT ;  /* 0x000000040a0a7212 */ /* 0x000fe400078e3cff */
[----:B--2---:R-:W-:-:S04]  /*5340*/  SEL R2, RZ, 0x1, P0 ;  /* 0x00000001ff027807 */ /* 0x004fc80000000000 */
[----:B------:R-:W-:Y:S01]  /*5350*/  LOP3.LUT R9, R9, R2, RZ, 0x3c, !PT ;  /* 0x0000000209097212 */ /* 0x000fe200078e3cff */
[----:B------:R-:W-:Y:S06]  /*5360*/  @P3 BRA `(.L_x_108) ;  /* 0xfffffffc002c3947 */ /* 0x000fec000383ffff */
[----:B------:R-:W-:Y:S01]  /*5370*/  ULEA UR4, UR5, UR44, 0x3 ;  /* 0x0000002c05047291 */ /* 0x000fe2000f8e18ff */
[----:B------:R-:W-:-:S08]  /*5380*/  SHF.L.U32 R2, R12, 0x1f, RZ ;  /* 0x0000001f0c027819 */ /* 0x000fd000000006ff */
[----:B------:R-:W1:Y:S02]  /*5390*/  SYNCS.PHASECHK.TRANS64 P0, [UR4+0x400], R2 ;  /* 0x00040002ff0075a7 */ /* 0x000e640008001004 */
[----:B-1----:R-:W-:Y:S05]  /*53a0*/  @P0 BRA `(.L_x_109) ;  /* 0x0000000000080947 */ /* 0x002fea0003800000 */
[----:B------:R-:W1:Y:S02]  /*53b0*/  SYNCS.PHASECHK.TRANS64.TRYWAIT P0, [UR4+0x400], R2 ;  /* 0x00040002ff0075a7 */ /* 0x000e640008001104 */
[----:B-1----:R-:W-:Y:S05]  /*53c0*/  @!P0 BRA `(.L_x_110) ;  /* 0x0000005400e08947 */ /* 0x002fea0003800000 */
.L_x_109:
[----:B------:R-:W-:-:S04]  /*53d0*/  UIADD3 UR6, UPT, UPT, UR5, 0x1, URZ ;  /* 0x0000000105067890 */ /* 0x000fc8000fffe0ff */
[----:B------:R-:W-:-:S04]  /*53e0*/  UISETP.NE.AND UP0, UPT, UR6, 0x2, UPT ;  /* 0x000000020600788c */ /* 0x000fc8000bf05270 */
[----:B------:R-:W-:Y:S02]  /*53f0*/  USEL UR7, URZ, 0x1, UP0 ;  /* 0x00000001ff077887 */ /* 0x000fe40008000000 */
[----:B------:R-:W-:-:S04]  /*5400*/  USEL UR6, UR6, URZ, UP0 ;  /* 0x000000ff06067287 */ /* 0x000fc80008000000 */
[----:B------:R-:W-:Y:S01]  /*5410*/  ULEA UR6, UR6, UR44, 0x3 ;  /* 0x0000002c06067291 */ /* 0x000fe2000f8e18ff */
[----:B-1----:R-:W-:-:S04]  /*5420*/  LOP3.LUT R2, R12, UR7, RZ, 0x3c, !PT ;  /* 0x000000070c027c12 */ /* 0x002fc8000f8e3cff */
[----:B------:R-:W-:-:S04]  /*5430*/  SHF.L.U32 R0, R2, 0x1f, RZ ;  /* 0x0000001f02007819 */ /* 0x000fc800000006ff */
[----:B------:R-:W1:Y:S02]  /*5440*/  SYNCS.PHASECHK.TRANS64 P0, [UR6+0x400], R0 ;  /* 0x00040000ff0075a7 */ /* 0x000e640008001006 */
[----:B-1----:R-:W-:Y:S05]  /*5450*/  @P0 EXIT ;  /* 0x000000000000094d */ /* 0x002fea0003800000 */
[----:B------:R-:W-:Y:S02]  /*5460*/  SHF.L.U32 R2, R2, 0x1f, RZ ;  /* 0x0000001f02027819 */ /* 0x000fe400000006ff */
[----:B------:R-:W-:-:S07]  /*5470*/  MOV R0, UR6 ;  /* 0x0000000600007c02 */ /* 0x000fce0008000f00 */
.L_x_111:
[----:B-1----:R1:W2:Y:S02]  /*5480*/  SYNCS.PHASECHK.TRANS64.TRYWAIT P0, [R0+URZ+0x400], R2 ;  /* 0x00040002000075a7 */ /* 0x0022a400080011ff */
[----:B--2---:R-:W-:Y:S05]  /*5490*/  @!P0 NANOSLEEP.SYNCS 0x989680 ;  /* 0x009896800000895d */ /* 0x004fea0003900000 */
[----:B------:R-:W2:Y:S02]  /*54a0*/  @!P0 SYNCS.PHASECHK.TRANS64 P0, [R0+URZ+0x400], R2 ;  /* 0x00040002000085a7 */ /* 0x000ea400080010ff */
[----:B--2---:R-:W-:Y:S05]  /*54b0*/  @P0 EXIT ;  /* 0x000000000000094d */ /* 0x004fea0003800000 */
[----:B------:R-:W-:Y:S05]  /*54c0*/  BRA `(.L_x_111) ;  /* 0xfffffffc00ec7947 */ /* 0x000fea000383ffff */
.L_x_104:
[----:B------:R-:W-:Y:S05]  /*54d0*/  BRA.U UP5, `(.L_x_112) ;  /* 0x0000000d057c7547 */ /* 0x000fea000b800000 */
[----:B------:R-:W-:Y:S01]  /*54e0*/  UMOV UR4, 0x40 ;  /* 0x0000004000047882 */ /* 0x000fe20000000000 */
[----:B------:R-:W-:Y:S01]  /*54f0*/  NOP ;  /* 0x0000000000007918 */ /* 0x000fe20000000000 */
[----:B------:R-:W-:-:S03]  /*5500*/  ULEA UR5, UR44, UR4, 0x18 ;  /* 0x000000042c057291 */ /* 0x000fc6000f8ec0ff */
[----:B------:R-:W-:Y:S02]  /*5510*/  UMOV UR4, 0x400 ;  /* 0x0000040000047882 */ /* 0x000fe40000000000 */
[----:B------:R-:W-:-:S04]  /*5520*/  ULEA UR44, UR44, UR4, 0x18 ;  /* 0x000000042c2c7291 */ /* 0x000fc8000f8ec0ff */
[----:B------:R-:W1:Y:S02]  /*5530*/  LDS.U8 R0, [UR5+0x1c] ;  /* 0x00001c05ff007984 */ /* 0x000e640008000000 */
[----:B-1----:R-:W-:-:S13]  /*5540*/  ISETP.NE.AND P0, PT, R0, RZ, PT ;  /* 0x000000ff0000720c */ /* 0x002fda0003f05270 */
[----:B------:R-:W-:Y:S05]  /*5550*/  @P0 BRA `(.L_x_113) ;  /* 0x0000000000580947 */ /* 0x000fea0003800000 */
[----:B------:R-:W-:-:S13]  /*5560*/  ELECT P0, URZ, PT ;  /* 0x0000000000ff782f */ /* 0x000fda0003800000 */
[----:B------:R-:W-:Y:S05]  /*5570*/  @!P0 BRA `(.L_x_114) ;  /* 0x0000000000608947 */ /* 0x000fea0003800000 */
[----:B------:R-:W-:Y:S01]  /*5580*/  UMOV UR4, 0x10 ;  /* 0x0000001000047882 */ /* 0x000fe20000000000 */
[----:B------:R-:W-:Y:S01]  /*5590*/  HFMA2 R0, -RZ, RZ, 0, 5.9604644775390625e-08 ;  /* 0x00000001ff007431 */ /* 0x000fe200000001ff */
[----:B------:R-:W-:-:S03]  /*55a0*/  MOV R3, 0xffff ;  /* 0x0000ffff00037802 */ /* 0x000fc60000000f00 */
[----:B------:R-:W-:Y:S04]  /*55b0*/  DEPBAR.LE SB1, 0x36 ;  /* 0x00009d800000791a */ /* 0x000fe80000000000 */
[----:B------:R-:W1:Y:S02]  /*55c0*/  UTCATOMSWS.FIND_AND_SET.ALIGN UP0, UR4, UR4 ;  /* 0x00000004000475e3 */ /* 0x000e640008000800 */
[----:B-1----:R-:W-:Y:S01]  /*55d0*/  MOV R4, UR4 ;  /* 0x0000000400047c02 */ /* 0x002fe20008000f00 */
[----:B------:R-:W-:Y:S06]  /*55e0*/  BRA.U UP0, `(.L_x_115) ;  /* 0x0000000100187547 */ /* 0x000fec000b800000 */
.L_x_116:
[----:B------:R-:W-:Y:S05]  /*55f0*/  NANOSLEEP 0x64 ;  /* 0x000000640000795d */ /* 0x000fea0003800000 */
[----:B------:R-:W-:-:S05]  /*5600*/  UMOV UR4, 0x10 ;  /* 0x0000001000047882 */ /* 0x000fca0000000000 */
[----:B------:R-:W-:Y:S04]  /*5610*/  DEPBAR.LE SB1, 0x36 ;  /* 0x00009d800000791a */ /* 0x000fe80000000000 */
[----:B------:R-:W1:Y:S02]  /*5620*/  UTCATOMSWS.FIND_AND_SET.ALIGN UP0, UR4, UR4 ;  /* 0x00000004000475e3 */ /* 0x000e640008000800 */
[----:B-1----:R-:W-:Y:S01]  /*5630*/  MOV R4, UR4 ;  /* 0x0000000400047c02 */ /* 0x002fe20008000f00 */
[----:B------:R-:W-:Y:S05]  /*5640*/  BRA.U !UP0, `(.L_x_116) ;  /* 0xfffffffd08e87547 */ /* 0x000fea000b83ffff */
.L_x_115:
[-C--:B------:R-:W-:Y:S02]  /*5650*/  SHF.L.U32 R3, R3, R4.reuse, RZ ;  /* 0x0000000403037219 */ /* 0x080fe400000006ff */
[----:B------:R-:W-:Y:S01]  /*5660*/  SHF.L.U32 R0, R0, R4, RZ ;  /* 0x0000000400007219 */ /* 0x000fe200000006ff */
[----:B------:R-:W-:Y:S02]  /*5670*/  IMAD.SHL.U32 R4, R4, 0x20, RZ ;  /* 0x0000002004047824 */ /* 0x000fe400078e00ff */
[----:B------:R1:W-:Y:S04]  /*5680*/  ATOMS.OR RZ, [UR5+0x14], R3 ;  /* 0x00001403ffff798c */ /* 0x0003e8000b000005 */
[----:B------:R1:W-:Y:S04]  /*5690*/  ATOMS.OR RZ, [UR5+0x18], R0 ;  /* 0x00001800ffff798c */ /* 0x0003e8000b000005 */
[----:B------:R1:W-:Y:S01]  /*56a0*/  STS [UR44+0x4a0], R4 ;  /* 0x0004a004ff007988 */ /* 0x0003e2000800082c */
[----:B------:R-:W-:Y:S05]  /*56b0*/  BRA `(.L_x_114) ;  /* 0x0000000000107947 */ /* 0x000fea0003800000 */
.L_x_113:
[----:B------:R-:W-:Y:S02]  /*56c0*/  MOV R0, 0xffffffff ;  /* 0xffffffff00007802 */ /* 0x000fe40000000f00 */
[----:B------:R-:W-:-:S03]  /*56d0*/  MOV R4, 0x5700 ;  /* 0x0000570000047802 */ /* 0x000fc60000000f00 */
[----:B------:R1:W-:Y:S04]  /*56e0*/  STS [UR44+0x4a0], R0 ;  /* 0x0004a000ff007988 */ /* 0x0003e8000800082c */
[----:B-1---5:R-:W-:Y:S05]  /*56f0*/  CALL.REL.NOINC `($__internal_1_$__cuda_sm10x_tcgen05_guardrail_trap_phase_invalid_during_alloc) ;  /* 0x0000005800747944 */ /* 0x022fea0003c00000 */
.L_x_114:
[----:B------:R-:W-:Y:S05]  /*5700*/  WARPSYNC.ALL ;  /* 0x0000000000007948 */ /* 0x000fea0003800000 */
[----:B------:R-:W2:Y:S01]  /*5710*/  S2UR UR4, SR_CgaCtaId ;  /* 0x00000000000479c3 */ /* 0x000ea20000008800 */
[----:B------:R-:W-:Y:S01]  /*5720*/  UMOV UR14, 0x400 ;  /* 0x00000400000e7882 */ /* 0x000fe20000000000 */
[----:B------:R-:W-:-:S06]  /*5730*/  NOP ;  /* 0x0000000000007918 */ /* 0x000fcc0000000000 */
[----:B------:R-:W-:Y:S06]  /*5740*/  BAR.ARV 0x6, 0xa0 ;  /* 0x0182800000007b1d */ /* 0x000fec0000002000 */
[----:B------:R-:W3:Y:S01]  /*5750*/  LDCU UR5, c[0x0][0x38c] ;  /* 0x00007180ff0577ac */ /* 0x000ee20008000800 */
[----:B------:R-:W-:Y:S01]  /*5760*/  LOP3.LUT R2, R2, 0xffff, RZ, 0xc0, !PT ;  /* 0x0000ffff02027812 */ /* 0x000fe200078ec0ff */
[----:B------:R-:W-:Y:S01]  /*5770*/  IMAD.MOV.U32 R11, RZ, RZ, 0x1 ;  /* 0x00000001ff0b7424 */ /* 0x000fe200078e00ff */
[----:B------:R-:W-:Y:S01]  /*5780*/  CS2R R8, SRZ ;  /* 0x0000000000087805 */ /* 0x000fe2000001ff00 */
[----:B------:R-:W4:Y:S01]  /*5790*/  LDCU UR8, c[0x0][0x38c] ;  /* 0x00007180ff0877ac */ /* 0x000f220008000800 */
[----:B------:R-:W-:Y:S01]  /*57a0*/  R2UR UR16, R2 ;  /* 0x00000000021072ca */ /* 0x000fe200000e0000 */
[----:B------:R-:W-:Y:S01]  /*57b0*/  IMAD.MOV.U32 R10, RZ, RZ, RZ ;  /* 0x000000ffff0a7224 */ /* 0x000fe200078e00ff */
[----:B------:R-:W-:Y:S01]  /*57c0*/  UMOV UR18, URZ ;  /* 0x000000ff00127c82 */ /* 0x000fe20008000000 */
[----:B------:R-:W-:Y:S01]  /*57d0*/  UMOV UR11, URZ ;  /* 0x000000ff000b7c82 */ /* 0x000fe20008000000 */
[----:B--2---:R-:W-:Y:S01]  /*57e0*/  ULEA UR14, UR4, UR14, 0x18 ;  /* 0x0000000e040e7291 */ /* 0x004fe2000f8ec0ff */
[----:B------:R-:W-:Y:S01]  /*57f0*/  UMOV UR20, 0x0 ;  /* 0x0000000000147882 */ /* 0x000fe20000000000 */
[----:B------:R-:W-:-:S02]  /*5800*/  UMOV UR21, 0x40c0010 ;  /* 0x040c001000157882 */ /* 0x000fc40000000000 */
[----:B------:R-:W-:Y:S02]  /*5810*/  UIADD3 UR6, UPT, UPT, UR14, 0x3600, URZ ;  /* 0x000036000e067890 */ /* 0x000fe4000fffe0ff */
[----:B------:R-:W-:Y:S02]  /*5820*/  UIADD3 UR7, UPT, UPT, UR14, 0x21600, URZ ;  /* 0x000216000e077890 */ /* 0x000fe4000fffe0ff */
[----:B---3--:R-:W-:Y:S01]  /*5830*/  UIADD3 UR5, UPT, UPT, UR5, 0xf, URZ ;  /* 0x0000000f05057890 */ /* 0x008fe2000fffe0ff */
[----:B-1----:R-:W1:Y:S01]  /*5840*/  LDS R0, [UR14+0x4a0] ;  /* 0x0004a00eff007984 */ /* 0x002e620008000800 */
[----:B------:R-:W-:Y:S02]  /*5850*/  USHF.R.U32.HI UR6, URZ, 0x4, UR6 ;  /* 0x00000004ff067899 */ /* 0x000fe40008011606 */
[----:B------:R-:W-:Y:S02]  /*5860*/  USHF.R.S32.HI UR4, URZ, 0x1f, UR5 ;  /* 0x0000001fff047899 */ /* 0x000fe40008011405 */
[----:B------:R-:W-:-:S02]  /*5870*/  ULOP3.LUT UR6, UR6, 0x3fff, URZ, 0xc0, !UPT ;  /* 0x00003fff06067892 */ /* 0x000fc4000f8ec0ff */
[----:B------:R-:W-:Y:S02]  /*5880*/  ULEA.HI UR4, UR4, UR5, URZ, 0x4 ;  /* 0x0000000504047291 */ /* 0x000fe4000f8f20ff */
[----:B------:R-:W-:Y:S02]  /*5890*/  USHF.R.U32.HI UR5, URZ, 0x4, UR7 ;  /* 0x00000004ff057899 */ /* 0x000fe40008011607 */
[----:B------:R-:W-:Y:S02]  /*58a0*/  USHF.R.S32.HI UR22, URZ, 0x4, UR4 ;  /* 0x00000004ff167899 */ /* 0x000fe40008011404 */
[----:B------:R-:W-:Y:S02]  /*58b0*/  ULOP3.LUT UR4, UR5, 0x3fff, URZ, 0xc0, !UPT ;  /* 0x00003fff05047892 */ /* 0x000fe4000f8ec0ff */
[----:B------:R-:W-:Y:S02]  /*58c0*/  UISETP.LT.AND UP0, UPT, UR22, 0x1, UPT ;  /* 0x000000011600788c */ /* 0x000fe4000bf01270 */
[----:B------:R-:W-:-:S02]  /*58d0*/  ULOP3.LUT UR17, UR6, 0x10000, URZ, 0xfc, !UPT ;  /* 0x0001000006117892 */ /* 0x000fc4000f8efcff */
[----:B------:R-:W-:Y:S02]  /*58e0*/  USEL UR23, UR22, 0x1, !UP0 ;  /* 0x0000000116177887 */ /* 0x000fe4000c000000 */
[----:B------:R-:W-:Y:S02]  /*58f0*/  ULOP3.LUT UR4, UR4, 0x10000, URZ, 0xfc, !UPT ;  /* 0x0001000004047892 */ /* 0x000fe4000f8efcff */
[----:B------:R-:W-:Y:S02]  /*5900*/  UIADD3 UR23, UPT, UPT, -UR23, URZ, URZ ;  /* 0x000000ff17177290 */ /* 0x000fe4000fffe1ff */
[----:B----4-:R-:W-:Y:S01]  /*5910*/  UISETP.GE.AND UP4, UPT, UR8, 0x1, UPT ;  /* 0x000000010800788c */ /* 0x010fe2000bf86270 */
[----:B-1----:R-:W-:-:S15]  /*5920*/  R2UR UR24, R0 ;  /* 0x00000000001872ca */ /* 0x002fde00000e0000 */
.L_x_123:
[----:B------:R-:W-:Y:S02]  /*5930*/  LEA R0, R10, UR14, 0x3 ;  /* 0x0000000e0a007c11 */ /* 0x000fe4000f8e18ff */
[----:B------:R-:W-:Y:S02]  /*5940*/  SHF.L.U32 R2, R9, 0x1f, RZ ;  /* 0x0000001f09027819 */ /* 0x000fe400000006ff */
[----:B------:R-:W-:Y:S01]  /*5950*/  PLOP3.LUT P0, PT, PT, PT, UP4, 0x80, 0x8 ;  /* 0x000000000008781c */ /* 0x000fe20003f0f048 */
[----:B------:R-:W-:Y:S01]  /*5960*/  VIADD R3, R0, 0x400 ;  /* 0x0000040000037836 */ /* 0x000fe20000000000 */
[----:B-1----:R-:W1:Y:S02]  /*5970*/  SYNCS.PHASECHK.TRANS64.TRYWAIT P1, [R0+URZ+0x3f0], R2 ;  /* 0x0003f002000075a7 */ /* 0x002e6400080211ff */
[----:B-1-3--:R-:W-:Y:S09]  /*5980*/  @!P1 BRA `(.L_x_117) ;  /* 0x0000005000889947 */ /* 0x00aff20003800000 */
.L_x_295:
[----:B------:R-:W-:Y:S01]  /*5990*/  LEA R4, R10, UR14, 0x4 ;  /* 0x0000000e0a047c11 */ /* 0x000fe2000f8e20ff */
[----:B------:R-:W-:Y:S01]  /*59a0*/  @UP4 ULEA UR5, UR11, UR14, 0x3 ;  /* 0x0000000e0b054291 */ /* 0x000fe2000f8e18ff */
[----:B------:R-:W-:Y:S01]  /*59b0*/  PLOP3.LUT P2, PT, PT, PT, PT, 0x80, 0x8 ;  /* 0x000000000008781c */ /* 0x000fe20003f4f070 */
[----:B------:R-:W-:Y:S01]  /*59c0*/  ULEA UR19, UR18, UR14, 0x3 ;  /* 0x0000000e12137291 */ /* 0x000fe2000f8e18ff */
[----:B------:R-:W-:Y:S02]  /*59d0*/  PRMT R3, RZ, 0x654, R3 ;  /* 0x00000654ff037816 */ /* 0x000fe40000000003 */
[----:B------:R-:W2:Y:S01]  /*59e0*/  LDS.128 R4, [R4+0x480] ;  /* 0x0004800004047984 */ /* 0x000ea20000000c00 */
[----:B-1----:R-:W-:Y:S02]  /*59f0*/  @P0 SHF.L.U32 R2, R8, 0x1f, RZ ;  /* 0x0000001f08020819 */ /* 0x002fe400000006ff */
[----:B------:R-:W-:Y:S01]  /*5a00*/  SHF.L.U32 R0, R11, 0x1f, RZ ;  /* 0x0000001f0b007819 */ /* 0x000fe200000006ff */
[----:B------:R-:W-:Y:S01]  /*5a10*/  @!PT LDS RZ, [RZ] ;  /* 0x00000000fffff984 */ /* 0x000fe20000000800 */
[----:B------:R-:W-:Y:S01]  /*5a20*/  @!PT LDS RZ, [RZ] ;  /* 0x00000000fffff984 */ /* 0x000fe20000000800 */
[----:B------:R-:W-:Y:S01]  /*5a30*/  @!PT LDS RZ, [RZ] ;  /* 0x00000000fffff984 */ /* 0x000fe20000000800 */
[----:B------:R-:W-:Y:S01]  /*5a40*/  @!PT LDS RZ, [RZ] ;  /* 0x00000000fffff984 */ /* 0x000fe20000000800 */
[----:B------:R1:W-:Y:S06]  /*5a50*/  MEMBAR.ALL.CTA ;  /* 0x0000000000007992 */ /* 0x0003ec0000008000 */
[----:B-1----:R-:W1:Y:S02]  /*5a60*/  FENCE.VIEW.ASYNC.S ;  /* 0x00000000000073c6 */ /* 0x002e640000000000 */
[----:B-1----:R1:W-:Y:S01]  /*5a70*/  SYNCS.ARRIVE.TRANS64.RED.A1T0 RZ, [R3+URZ], RZ ;  /* 0x000000ff03ff79a7 */ /* 0x0023e200081004ff */
[----:B------:R1:W3:Y:S01]  /*5a80*/  @P0 SYNCS.PHASECHK.TRANS64.TRYWAIT P2, [UR5], R2 ;  /* 0x00000002ff0005a7 */ /* 0x0002e20008041105 */
[----:B--2---:R-:W-:Y:S01]  /*5a90*/  LOP3.LUT P1, RZ, R6, 0x1, RZ, 0xc0, !PT ;  /* 0x0000000106ff7812 */ /* 0x004fe2000782c0ff */
[----:B------:R-:W2:Y:S02]  /*5aa0*/  SYNCS.PHASECHK.TRANS64.TRYWAIT P0, [UR19+0x430], R0 ;  /* 0x00043000ff0075a7 */ /* 0x000ea40008001113 */
[----:B-123--:R-:W-:Y:S10]  /*5ab0*/  @!P0 BRA `(.L_x_118) ;  /* 0x0000005000508947 */ /* 0x00eff40003800000 */
.L_x_297:
[----:B------:R-:W-:Y:S01]  /*5ac0*/  IADD3 R10, PT, PT, R10, 0x1, RZ ;  /* 0x000000010a0a7810 */ /* 0x000fe20007ffe0ff */
[----:B------:R-:W-:Y:S06]  /*5ad0*/  BRA.U !UP4, `(.L_x_119) ;  /* 0x000000010c9c7547 */ /* 0x000fec000b800000 */
[----:B------:R-:W-:Y:S02]  /*5ae0*/  ULEA.HI UR5, UR18, UR18, URZ, 0x1 ;  /* 0x0000001212057291 */ /* 0x000fe4000f8f08ff */
[----:B------:R-:W-:Y:S02]  /*5af0*/  UPLOP3.LUT UP2, UPT, UPT, UPT, UPT, 0x40, 0x4 ;  /* 0x000000000004789c */ /* 0x000fe40003f4e870 */
[----:B------:R-:W-:Y:S02]  /*5b00*/  USHF.R.U32.HI UR6, URZ, 0x1, UR5 ;  /* 0x00000001ff067899 */ /* 0x000fe40008011605 */
[----:B------:R-:W-:Y:S02]  /*5b10*/  ULOP3.LUT UR15, UR5, 0xffe, URZ, 0xc0, !UPT ;  /* 0x00000ffe050f7892 */ /* 0x000fe4000f8ec0ff */
[----:B------:R-:W-:Y:S02]  /*5b20*/  UIMAD UR5, UR6, 0x30, UR24 ;  /* 0x00000030060578a4 */ /* 0x000fe4000f8e0218 */
[----:B------:R-:W-:Y:S01]  /*5b30*/  UIADD3 UR15, UPT, UPT, -UR15, UR18, URZ ;  /* 0x000000120f0f7290 */ /* 0x000fe2000fffe1ff */
[----:B------:R-:W-:Y:S01]  /*5b40*/  UMOV UR13, UR23 ;  /* 0x00000017000d7c82 */ /* 0x000fe20008000000 */
[----:B------:R-:W-:-:S02]  /*5b50*/  UMOV UR12, UR22 ;  /* 0x00000016000c7c82 */ /* 0x000fc40008000000 */
[----:B------:R-:W-:-:S03]  /*5b60*/  ULEA UR15, UR15, UR5, 0x14 ;  /* 0x000000050f0f7291 */ /* 0x000fc6000f8ea0ff */
[----:B------:R-:W-:-:S09]  /*5b70*/  UMOV UR5, UR11 ;  /* 0x0000000b00057c82 */ /* 0x000fd20008000000 */
.L_x_122:
[----:B------:R-:W-:Y:S02]  /*5b80*/  UIADD3 UR13, UPT, UPT, UR13, 0x1, URZ ;  /* 0x000000010d0d7890 */ /* 0x000fe4000fffe0ff */
[----:B--2---:R-:W-:Y:S02]  /*5b90*/  ULEA UR7, UR5, UR14, 0x3 ;  /* 0x0000000e05077291 */ /* 0x004fe4000f8e18ff */
[----:B------:R-:W-:Y:S01]  /*5ba0*/  UISETP.NE.AND UP3, UPT, UR13, URZ, UPT ;  /* 0x000000ff0d00728c */ /* 0x000fe2000bf65270 */
[----:B---3--:R-:W-:Y:S10]  /*5bb0*/  @P2 BRA `(.L_x_120) ;  /* 0x00000000000c2947 */ /* 0x008ff40003800000 */
[----:B-1----:R-:W-:Y:S04]  /*5bc0*/  SHF.L.U32 R2, R8, 0x1f, RZ ;  /* 0x0000001f08027819 */ /* 0x002fe800000006ff */
[----:B------:R-:W1:Y:S02]  /*5bd0*/  SYNCS.PHASECHK.TRANS64.TRYWAIT P0, [UR7], R2 ;  /* 0x00000002ff0075a7 */ /* 0x000e640008001107 */
[----:B-1----:R-:W-:Y:S05]  /*5be0*/  @!P0 BRA `(.L_x_121) ;  /* 0x00000050001c8947 */ /* 0x002fea0003800000 */
.L_x_120:
[----:B------:R-:W-:Y:S01]  /*5bf0*/  UISETP.NE.AND UP0, UPT, UR12, 0x1, UPT ;  /* 0x000000010c00788c */ /* 0x000fe2000bf05270 */
[----:B------:R-:W-:Y:S01]  /*5c00*/  PLOP3.LUT P2, PT, PT, PT, PT, 0x80, 0x8 ;  /* 0x000000000008781c */ /* 0x000fe20003f4f070 */
[----:B------:R-:W-:Y:S02]  /*5c10*/  UIADD3 UR6, UPT, UPT, UR5, 0x1, URZ ;  /* 0x0000000105067890 */ /* 0x000fe4000fffe0ff */
[----:B------:R-:W-:Y:S02]  /*5c20*/  UIADD3 UR12, UPT, UPT, UR12, -0x1, URZ ;  /* 0xffffffff0c0c7890 */ /* 0x000fe4000fffe0ff */
[----:B------:R-:W-:Y:S01]  /*5c30*/  UISETP.NE.AND UP1, UPT, UR6, 0x3c, UPT ;  /* 0x0000003c0600788c */ /* 0x000fe2000bf25270 */
[----:B------:R-:W-:Y:S01]  /*5c40*/  PLOP3.LUT P0, PT, PT, PT, UP0, 0x80, 0x8 ;  /* 0x000000000008781c */ /* 0x000fe20003f0f008 */
[----:B------:R-:W-:Y:S02]  /*5c50*/  UMOV UR9, 0xc0004010 ;  /* 0xc000401000097882 */ /* 0x000fe40000000000 */
[----:B------:R-:W-:Y:S02]  /*5c60*/  USEL UR8, URZ, 0x1, UP1 ;  /* 0x00000001ff087887 */ /* 0x000fe40008800000 */
[----:B------:R-:W-:Y:S02]  /*5c70*/  USEL UR11, UR6, URZ, UP1 ;  /* 0x000000ff060b7287 */ /* 0x000fe40008800000 */
[----:B------:R-:W-:Y:S02]  /*5c80*/  UIMAD UR6, UR5, 0x60, UR4 ;  /* 0x00000060050678a4 */ /* 0x000fe4000f8e0204 */
[----:B------:R-:W-:Y:S01]  /*5c90*/  @UP0 ULEA UR10, UR11, UR14, 0x3 ;  /* 0x0000000e0b0a0291 */ /* 0x000fe2000f8e18ff */
[----:B------:R-:W-:Y:S01]  /*5ca0*/  LOP3.LUT R8, R8, UR8, RZ, 0x3c, !PT ;  /* 0x0000000808087c12 */ /* 0x000fe2000f8e3cff */
[----:B------:R-:W-:Y:S03]  /*5cb0*/  ULEA UR8, UR5, UR17, 0x7 ;  /* 0x0000001105087291 */ /* 0x000fe6000f8e38ff */
[----:B-1----:R-:W-:Y:S01]  /*5cc0*/  @P0 SHF.L.U32 R0, R8, 0x1f, RZ ;  /* 0x0000001f08000819 */ /* 0x002fe200000006ff */
[----:B------:R-:W-:Y:S03]  /*5cd0*/  UMOV UR5, UR11 ;  /* 0x0000000b00057c82 */ /* 0x000fe60008000000 */
[----:B------:R2:W3:Y:S01]  /*5ce0*/  @P0 SYNCS.PHASECHK.TRANS64.TRYWAIT P2, [UR10], R0 ;  /* 0x00000000ff0005a7 */ /* 0x0004e2000804110a */
[----:B------:R-:W-:Y:S03]  /*5cf0*/  UIADD3 UR10, UPT, UPT, UR7, 0x1e0, URZ ;  /* 0x000001e0070a7890 */ /* 0x000fe6000fffe0ff */
[----:B------:R-:W-:Y:S02]  /*5d00*/  UMOV UR7, 0xc0004010 ;  /* 0xc000401000077882 */ /* 0x000fe40000000000 */
[----:B------:R2:W-:Y:S01]  /*5d10*/  UTCHMMA gdesc[UR8], gdesc[UR6], tmem[UR15], tmem[UR20], idesc[UR21], UP2 ;  /* 0x00ff1406080075ea */ /* 0x0005e2000900000f */
[----:B------:R-:W-:Y:S03]  /*5d20*/  UPLOP3.LUT UP2, UPT, UPT, UPT, UPT, 0x80, 0x8 ;  /* 0x000000000008789c */ /* 0x000fe60003f4f070 */
[----:B------:R2:W-:Y:S01]  /*5d30*/  UTCBAR.MULTICAST [UR10], URZ, UR16 ;  /* 0x000000ff0a0073e9 */ /* 0x0005e20008000810 */
[----:B------:R-:W-:Y:S07]  /*5d40*/  BRA.U UP3, `(.L_x_122) ;  /* 0xfffffffd038c7547 */ /* 0x000fee000b83ffff */
.L_x_119:
[----:B------:R-:W-:Y:S01]  /*5d50*/  UIADD3 UR5, UPT, UPT, UR18, 0x1, URZ ;  /* 0x0000000112057890 */ /* 0x000fe2000fffe0ff */
[C---:B------:R-:W-:Y:S01]  /*5d60*/  ISETP.NE.AND P0, PT, R10.reuse, 0x2, PT ;  /* 0x000000020a00780c */ /* 0x040fe20003f05270 */
[----:B--2---:R-:W-:Y:S02]  /*5d70*/  UIADD3 UR6, UPT, UPT, UR19, 0x410, URZ ;  /* 0x0000041013067890 */ /* 0x004fe4000fffe0ff */
[----:B------:R-:W-:Y:S01]  /*5d80*/  UISETP.NE.AND UP0, UPT, UR5, 0x4, UPT ;  /* 0x000000040500788c */ /* 0x000fe2000bf05270 */
[----:B-1----:R-:W-:Y:S02]  /*5d90*/  SEL R0, RZ, 0x1, P0 ;  /* 0x00000001ff007807 */ /* 0x002fe40000000000 */
[----:B------:R-:W-:Y:S01]  /*5da0*/  SEL R10, R10, RZ, P0 ;  /* 0x000000ff0a0a7207 */ /* 0x000fe20000000000 */
[----:B------:R-:W-:Y:S01]  /*5db0*/  USEL UR7, URZ, 0x1, UP0 ;  /* 0x00000001ff077887 */ /* 0x000fe20008000000 */
[----:B------:R-:W-:Y:S01]  /*5dc0*/  LOP3.LUT R9, R9, R0, RZ, 0x3c, !PT ;  /* 0x0000000009097212 */ /* 0x000fe200078e3cff */
[----:B------:R-:W-:Y:S01]  /*5dd0*/  USEL UR18, UR5, URZ, UP0 ;  /* 0x000000ff05127287 */ /* 0x000fe20008000000 */
[----:B------:R1:W-:Y:S03]  /*5de0*/  UTCBAR [UR6], URZ ;  /* 0x000000ff060073e9 */ /* 0x0003e600080000ff */
[----:B------:R-:W-:Y:S01]  /*5df0*/  LOP3.LUT R11, R11, UR7, RZ, 0x3c, !PT ;  /* 0x000000070b0b7c12 */ /* 0x000fe2000f8e3cff */
[----:B------:R-:W-:Y:S07]  /*5e00*/  @P1 BRA `(.L_x_123) ;  /* 0xfffffff800c81947 */ /* 0x000fee000383ffff */
[----:B------:R-:W2:Y:S01]  /*5e10*/  S2UR UR8, SR_CgaCtaId ;  /* 0x00000000000879c3 */ /* 0x000ea20000008800 */
[----:B------:R-:W-:Y:S01]  /*5e20*/  ELECT P0, URZ, PT ;  /* 0x0000000000ff782f */ /* 0x000fe20003800000 */
[----:B------:R-:W-:Y:S01]  /*5e30*/  IMAD.MOV.U32 R0, RZ, RZ, 0x1 ;  /* 0x00000001ff007424 */ /* 0x000fe200078e00ff */
[----:B------:R-:W-:Y:S01]  /*5e40*/  UIADD3 UR14, UPT, UPT, UR14, 0x430, URZ ;  /* 0x000004300e0e7890 */ /* 0x000fe2000fffe0ff */
[----:B------:R-:W-:Y:S01]  /*5e50*/  SHF.L.U32 R2, R11, 0x1f, RZ ;  /* 0x0000001f0b027819 */ /* 0x000fe200000006ff */
[----:B------:R-:W-:-:S03]  /*5e60*/  UMOV UR4, 0x40 ;  /* 0x0000004000047882 */ /* 0x000fc60000000000 */
[----:B------:R-:W-:Y:S01]  /*5e70*/  UVIRTCOUNT.DEALLOC.SMPOOL 0x80 ;  /* 0x000000800000784c */ /* 0x000fe20000000000 */
[----:B--2---:R-:W-:Y:S02]  /*5e80*/  ULEA UR8, UR8, UR4, 0x18 ;  /* 0x0000000408087291 */ /* 0x004fe4000f8ec0ff */
[----:B------:R-:W-:-:S07]  /*5e90*/  ULEA UR4, UR18, UR14, 0x3 ;  /* 0x0000000e12047291 */ /* 0x000fce000f8e18ff */
[----:B------:R2:W-:Y:S02]  /*5ea0*/  @P0 STS.U8 [UR8+0x1c], R0 ;  /* 0x00001c00ff000988 */ /* 0x0005e40008000008 */
[----:B------:R-:W4:Y:S02]  /*5eb0*/  SYNCS.PHASECHK.TRANS64.TRYWAIT P0, [UR4], R2 ;  /* 0x00000002ff0075a7 */ /* 0x000f240008001104 */
[----:B--2-4-:R-:W-:Y:S05]  /*5ec0*/  @!P0 BRA `(.L_x_124) ;  /* 0x0000004c007c8947 */ /* 0x014fea0003800000 */
.L_x_300:
[----:B------:R-:W-:-:S04]  /*5ed0*/  UIADD3 UR4, UPT, UPT, UR18, 0x1, URZ ;  /* 0x0000000112047890 */ /* 0x000fc8000fffe0ff */
[----:B------:R-:W-:-:S04]  /*5ee0*/  UISETP.NE.AND UP0, UPT, UR4, 0x4, UPT ;  /* 0x000000040400788c */ /* 0x000fc8000bf05270 */
[----:B-1----:R-:W-:Y:S02]  /*5ef0*/  USEL UR6, URZ, 0x1, UP0 ;  /* 0x00000001ff067887 */ /* 0x002fe40008000000 */
[----:B------:R-:W-:-:S04]  /*5f00*/  USEL UR4, UR4, URZ, UP0 ;  /* 0x000000ff04047287 */ /* 0x000fc80008000000 */
[----:B------:R-:W-:Y:S01]  /*5f10*/  ULEA UR5, UR4, UR14, 0x3 ;  /* 0x0000000e04057291 */ /* 0x000fe2000f8e18ff */
[----:B--2---:R-:W-:-:S04]  /*5f20*/  LOP3.LUT R2, R11, UR6, RZ, 0x3c, !PT ;  /* 0x000000060b027c12 */ /* 0x004fc8000f8e3cff */
[----:B------:R-:W-:-:S04]  /*5f30*/  SHF.L.U32 R3, R2, 0x1f, RZ ;  /* 0x0000001f02037819 */ /* 0x000fc800000006ff */
[----:B------:R-:W1:Y:S02]  /*5f40*/  SYNCS.PHASECHK.TRANS64.TRYWAIT P0, [UR5], R3 ;  /* 0x00000003ff0075a7 */ /* 0x000e640008001105 */
[----:B-1----:R-:W-:Y:S05]  /*5f50*/  @!P0 BRA `(.L_x_125) ;  /* 0x0000004c00708947 */ /* 0x002fea0003800000 */
.L_x_302:
        /* <DEDUP_REMOVED lines=9> */
.L_x_304:
[----:B------:R-:W-:-:S04]  /*5ff0*/  UIADD3 UR4, UPT, UPT, UR4, 0x1, URZ ;  /* 0x0000000104047890 */ /* 0x000fc8000fffe0ff */
[----:B------:R-:W-:-:S04]  /*6000*/  UISETP.NE.AND UP0, UPT, UR4, 0x4, UPT ;  /* 0x000000040400788c */ /* 0x000fc8000bf05270 */
[----:B------:R-:W-:Y:S02]  /*6010*/  USEL UR5, URZ, 0x1, UP0 ;  /* 0x00000001ff057887 */ /* 0x000fe40008000000 */
[----:B------:R-:W-:-:S04]  /*6020*/  USEL UR4, UR4, URZ, UP0 ;  /* 0x000000ff04047287 */ /* 0x000fc80008000000 */
[----:B------:R-:W-:Y:S01]  /*6030*/  ULEA UR4, UR4, UR14, 0x3 ;  /* 0x0000000e04047291 */ /* 0x000fe2000f8e18ff */
[----:B------:R-:W-:-:S04]  /*6040*/  LOP3.LUT R2, R2, UR5, RZ, 0x3c, !PT ;  /* 0x0000000502027c12 */ /* 0x000fc8000f8e3cff */
[----:B------:R-:W-:-:S04]  /*6050*/  SHF.L.U32 R2, R2, 0x1f, RZ ;  /* 0x0000001f02027819 */ /* 0x000fc800000006ff */
[----:B------:R-:W2:Y:S02]  /*6060*/  SYNCS.PHASECHK.TRANS64.TRYWAIT P0, [UR4], R2 ;  /* 0x00000002ff0075a7 */ /* 0x000ea40008001104 */
[----:B--2---:R-:W-:Y:S05]  /*6070*/  @!P0 BRA `(.L_x_127) ;  /* 0x0000004c00588947 */ /* 0x004fea0003800000 */
.L_x_306:
[----:B------:R-:W-:Y:S01]  /*6080*/  NOP ;  /* 0x0000000000007918 */ /* 0x000fe20000000000 */
[----:B-1----:R-:W1:Y:S01]  /*6090*/  LDS R0, [UR8+0x14] ;  /* 0x00001408ff007984 */ /* 0x002e620008000800 */
[----:B------:R-:W-:Y:S01]  /*60a0*/  ULOP3.LUT UR4, UR24, 0xffff, URZ, 0xc0, !UPT ;  /* 0x0000ffff18047892 */ /* 0x000fe2000f8ec0ff */
[----:B------:R-:W-:Y:S01]  /*60b0*/  UMOV UR5, 0xffff ;  /* 0x0000ffff00057882 */ /* 0x000fe20000000000 */
[----:B------:R-:W-:Y:S02]  /*60c0*/  UMOV UR6, 0x1 ;  /* 0x0000000100067882 */ /* 0x000fe40000000000 */
[----:B------:R-:W-:-:S04]  /*60d0*/  USHF.R.U32.HI UR4, URZ, 0x5, UR4 ;  /* 0x00000005ff047899 */ /* 0x000fc80008011604 */
[----:B------:R-:W-:Y:S02]  /*60e0*/  USHF.L.U32 UR5, UR5, UR4, URZ ;  /* 0x0000000405057299 */ /* 0x000fe400080006ff */
[----:B------:R-:W-:-:S04]  /*60f0*/  USHF.L.U32 UR4, UR6, UR4, URZ ;  /* 0x0000000406047299 */ /* 0x000fc800080006ff */
[----:B-1----:R-:W-:-:S04]  /*6100*/  LOP3.LUT R0, R0, UR5, RZ, 0xc0, !PT ;  /* 0x0000000500007c12 */ /* 0x002fc8000f8ec0ff */
[----:B------:R-:W-:-:S13]  /*6110*/  ISETP.NE.AND P0, PT, R0, UR5, PT ;  /* 0x0000000500007c0c */ /* 0x000fda000bf05270 */
[----:B------:R-:W-:Y:S05]  /*6120*/  @P0 BRA `(.L_x_128) ;  /* 0x0000000000580947 */ /* 0x000fea0003800000 */
[----:B------:R-:W1:Y:S02]  /*6130*/  LDS R0, [UR8+0x18] ;  /* 0x00001808ff007984 */ /* 0x000e640008000800 */
[----:B-1----:R-:W-:-:S04]  /*6140*/  LOP3.LUT R0, R0, UR4, RZ, 0xc0, !PT ;  /* 0x0000000400007c12 */ /* 0x002fc8000f8ec0ff */
[----:B------:R-:W-:-:S13]  /*6150*/  ISETP.NE.AND P0, PT, R0, UR4, PT ;  /* 0x0000000400007c0c */ /* 0x000fda000bf05270 */
[----:B------:R-:W-:Y:S05]  /*6160*/  @P0 BRA `(.L_x_129) ;  /* 0x00000000003c0947 */ /* 0x000fea0003800000 */
[----:B------:R-:W1:Y:S01]  /*6170*/  S2R R2, SR_LANEID ;  /* 0x0000000000027919 */ /* 0x000e620000000000 */
[----:B------:R-:W-:-:S06]  /*6180*/  ULOP3.LUT UR5, URZ, UR5, URZ, 0x33, !UPT ;  /* 0x00000005ff057292 */ /* 0x000fcc000f8e33ff */
[----:B------:R-:W-:-:S04]  /*6190*/  IMAD.U32 R0, RZ, RZ, UR5 ;  /* 0x00000005ff007e24 */ /* 0x000fc8000f8e00ff */
[----:B------:R2:W4:Y:S02]  /*61a0*/  REDUX UR7, R0 ;  /* 0x00000000000773c4 */ /* 0x0005240000000000 */
[----:B------:R1:W-:Y:S01]  /*61b0*/  UTCATOMSWS.AND URZ, UR5 ;  /* 0x0000000500ff79e3 */ /* 0x0003e20008000000 */
[----:B--2---:R-:W-:Y:S01]  /*61c0*/  LOP3.LUT R0, RZ, UR4, RZ, 0x33, !PT ;  /* 0x00000004ff007c12 */ /* 0x004fe2000f8e33ff */
[----:B------:R-:W-:Y:S02]  /*61d0*/  VOTEU.ANY UR4, UPT, PT ;  /* 0x0000000000047886 */ /* 0x000fe400038e0100 */
[----:B------:R-:W-:Y:S02]  /*61e0*/  UFLO.U32 UR4, UR4 ;  /* 0x00000004000472bd */ /* 0x000fe400080e0000 */
[----:B------:R-:W2:Y:S04]  /*61f0*/  REDUX UR6, R0 ;  /* 0x00000000000673c4 */ /* 0x000ea80000000000 */
[----:B-1----:R-:W-:-:S02]  /*6200*/  ISETP.EQ.U32.AND P0, PT, R2, UR4, PT ;  /* 0x0000000402007c0c */ /* 0x002fc4000bf02070 */
[----:B----4-:R-:W-:-:S11]  /*6210*/  MOV R2, UR7 ;  /* 0x0000000700027c02 */ /* 0x010fd60008000f00 */
[----:B------:R1:W-:Y:S01]  /*6220*/  @P0 ATOMS.AND RZ, [UR8+0x14], R2 ;  /* 0x00001402ffff098c */ /* 0x0003e2000a800008 */
[----:B--2---:R-:W-:-:S05]  /*6230*/  IMAD.U32 R0, RZ, RZ, UR6 ;  /* 0x00000006ff007e24 */ /* 0x004fca000f8e00ff */
[----:B------:R1:W-:Y:S01]  /*6240*/  @P0 ATOMS.AND RZ, [UR8+0x18], R0 ;  /* 0x00001800ffff098c */ /* 0x0003e2000a800008 */
[----:B------:R-:W-:Y:S05]  /*6250*/  BRA `(.L_x_130) ;  /* 0x0000000000147947 */ /* 0x000fea0003800000 */
.L_x_129:
[----:B------:R-:W-:Y:S02]  /*6260*/  MOV R2, 0x6280 ;  /* 0x0000628000027802 */ /* 0x000fe40000000f00 */
[----:B---3-5:R-:W-:Y:S05]  /*6270*/  CALL.REL.NOINC `($__internal_0_$__cuda_sm10x_tcgen05_guardrail_trap_col_being_dealloced_not_returned_by_alloc) ;  /* 0x0000004c00887944 */ /* 0x028fea0003c00000 */
[----:B------:R-:W-:Y:S05]  /*6280*/  BRA `(.L_x_130) ;  /* 0x0000000000087947 */ /* 0x000fea0003800000 */
.L_x_128:
[----:B------:R-:W-:Y:S02]  /*6290*/  MOV R2, 0x62b0 ;  /* 0x000062b000027802 */ /* 0x000fe40000000f00 */
[----:B---3-5:R-:W-:Y:S05]  /*62a0*/  CALL.REL.NOINC `($__internal_2_$__cuda_sm10x_tcgen05_guardrail_trap_unallocated_columns_being_dealloced) ;  /* 0x0000004c00947944 */ /* 0x028fea0003c00000 */
.L_x_130:
[----:B------:R-:W-:Y:S01]  /*62b0*/  NOP ;  /* 0x0000000000007918 */ /* 0x000fe20000000000 */
[----:B------:R-:W-:Y:S05]  /*62c0*/  EXIT ;  /* 0x000000000000794d */ /* 0x000fea0003800000 */
.L_x_112:
[----:B------:R-:W-:-:S09]  /*62d0*/  UISETP.NE.OR UP0, UPT, UR20, 0x3, !UP3 ;  /* 0x000000031400788c */ /* 0x000fd2000df05670 */
[----:B------:R-:W-:Y:S05]  /*62e0*/  BRA.U UP0, `(.L_x_131) ;  /* 0x0000000d00b07547 */ /* 0x000fea000b800000 */
[----:B------:R-:W1:Y:S01]  /*62f0*/  LDCU.64 UR4, c[0x0][0x888] ;  /* 0x00011100ff0477ac */ /* 0x000e620008000a00 */
[----:B------:R-:W2:Y:S01]  /*6300*/  LDC.64 R12, c[0x0][0x348] ;  /* 0x0000d200ff0c7b82 */ /* 0x000ea20000000a00 */
[----:B------:R-:W-:Y:S02]  /*6310*/  HFMA2 R9, -RZ, RZ, 0, 0 ;  /* 0x00000000ff097431 */ /* 0x000fe400000001ff */
[----:B------:R-:W-:Y:S01]  /*6320*/  IMAD.MOV.U32 R11, RZ, RZ, 0x1 ;  /* 0x00000001ff0b7424 */ /* 0x000fe200078e00ff */
[----:B------:R-:W3:Y:S01]  /*6330*/  LDCU UR38, c[0x0][0x370] ;  /* 0x00006e00ff2677ac */ /* 0x000ee20008000800 */
[----:B------:R-:W-:Y:S01]  /*6340*/  IMAD.MOV.U32 R10, RZ, RZ, RZ ;  /* 0x000000ffff0a7224 */ /* 0x000fe200078e00ff */
[----:B------:R-:W-:Y:S01]  /*6350*/  MOV R8, 0x1800 ;  /* 0x0000180000087802 */ /* 0x000fe20000000f00 */
[----:B------:R-:W3:Y:S01]  /*6360*/  LDCU.128 UR52, c[0x0][0xb10] ;  /* 0x00016200ff3477ac */ /* 0x000ee20008000c00 */
[----:B------:R-:W4:Y:S01]  /*6370*/  LDCU UR37, c[0x0][0x374] ;  /* 0x00006e80ff2577ac */ /* 0x000f220008000800 */
[----:B------:R-:W4:Y:S01]  /*6380*/  LDCU.64 UR32, c[0x0][0x890] ;  /* 0x00011200ff2077ac */ /* 0x000f220008000a00 */
[----:B-1----:R-:W-:Y:S01]  /*6390*/  UISETP.NE.U32.AND UP0, UPT, UR4, URZ, UPT ;  /* 0x000000ff0400728c */ /* 0x002fe2000bf05070 */
[----:B------:R-:W1:Y:S01]  /*63a0*/  LDCU UR15, c[0x0][0xb0c] ;  /* 0x00016180ff0f77ac */ /* 0x000e620008000800 */
[----:B------:R-:W2:Y:S01]  /*63b0*/  LDCU UR43, c[0x0][0xb20] ;  /* 0x00016400ff2b77ac */ /* 0x000ea20008000800 */
[----:B------:R-:W2:Y:S01]  /*63c0*/  LDCU UR4, c[0x0][0xb30] ;  /* 0x00016600ff0477ac */ /* 0x000ea20008000800 */
[----:B---3--:R-:W-:-:S02]  /*63d0*/  UIMAD.WIDE.U32 UR8, UR38, UR52, URZ ;  /* 0x00000034260872a5 */ /* 0x008fc4000f8e00ff */
[----:B----4-:R-:W-:Y:S02]  /*63e0*/  UIMAD.WIDE.U32 UR10, UR37, UR55, URZ ;  /* 0x00000037250a72a5 */ /* 0x010fe4000f8e00ff */
[----:B------:R-:W-:Y:S02]  /*63f0*/  UISETP.NE.U32.AND UP6, UPT, UR32, URZ, UPT ;  /* 0x000000ff2000728c */ /* 0x000fe4000bfc5070 */
[----:B------:R-:W-:Y:S01]  /*6400*/  UISETP.NE.AND.EX UP5, UPT, UR5, URZ, UPT, UP0 ;  /* 0x000000ff0500728c */ /* 0x000fe2000bfa5300 */
[----:B------:R-:W-:Y:S01]  /*6410*/  UMOV UR6, 0x400 ;  /* 0x0000040000067882 */ /* 0x000fe20000000000 */
[----:B------:R-:W-:Y:S01]  /*6420*/  UISETP.NE.AND UP0, UPT, UR42, 0x1, UPT ;  /* 0x000000012a00788c */ /* 0x000fe2000bf05270 */
[----:B------:R-:W-:Y:S01]  /*6430*/  UMOV UR8, UR9 ;  /* 0x0000000900087c82 */ /* 0x000fe20008000000 */
[----:B------:R-:W-:Y:S01]  /*6440*/  UMOV UR39, UR11 ;  /* 0x0000000b00277c82 */ /* 0x000fe20008000000 */
[----:B------:R-:W-:Y:S02]  /*6450*/  USEL UR41, URZ, 0x1, UP4 ;  /* 0x00000001ff297887 */ /* 0x000fe4000a000000 */
[----:B-1----:R-:W-:Y:S01]  /*6460*/  UISETP.NE.AND UP0, UPT, UR15, 0x1, UPT ;  /* 0x000000010f00788c */ /* 0x002fe2000bf05270 */
[----:B------:R-:W-:Y:S01]  /*6470*/  UMOV UR21, URZ ;  /* 0x000000ff00157c82 */ /* 0x000fe20008000000 */
[----:B------:R-:W-:-:S02]  /*6480*/  UPLOP3.LUT UP4, UPT, UPT, UPT, UPT, 0x40, 0x4 ;  /* 0x000000000004789c */ /* 0x000fc40003f8e870 */
[----:B------:R-:W-:Y:S01]  /*6490*/  UISETP.GE.AND UP2, UPT, UR42, 0x1, UPT ;  /* 0x000000012a00788c */ /* 0x000fe2000bf46270 */
[----:B------:R-:W1:Y:S01]  /*64a0*/  LDCU.64 UR22, c[0x0][0xb28] ;  /* 0x00016500ff1677ac */ /* 0x000e620008000a00 */
[----:B------:R-:W-:Y:S02]  /*64b0*/  ULEA UR6, UR44, UR6, 0x18 ;  /* 0x000000062c067291 */ /* 0x000fe4000f8ec0ff */
[----:B------:R-:W-:Y:S02]  /*64c0*/  UISETP.NE.AND.EX UP6, UPT, UR33, URZ, UPT, UP6 ;  /* 0x000000ff2100728c */ /* 0x000fe4000bfc5360 */
[----:B------:R-:W-:Y:S02]  /*64d0*/  USHF.R.U32.HI UR40, URZ, UR53, UR8 ;  /* 0x00000035ff287299 */ /* 0x000fe40008011608 */
[----:B--2---:R-:W-:Y:S02]  /*64e0*/  USHF.R.U32.HI UR39, URZ, UR43, UR39 ;  /* 0x0000002bff277299 */ /* 0x004fe40008011627 */
[----:B------:R-:W-:-:S02]  /*64f0*/  UISETP.NE.AND UP0, UPT, UR54, 0x1, UPT ;  /* 0x000000013600788c */ /* 0x000fc4000bf05270 */
[----:B------:R-:W-:-:S11]  /*6500*/  UISETP.NE.AND UP3, UPT, UR4, 0x1, UPT ;  /* 0x000000010400788c */ /* 0x000fd6000bf65270 */
.L_x_139:
[C---:B------:R-:W-:Y:S02]  /*6510*/  LEA R3, R10.reuse, UR6, 0x3 ;  /* 0x000000060a037c11 */ /* 0x040fe4000f8e18ff */
[----:B------:R-:W-:Y:S02]  /*6520*/  SHF.L.U32 R0, R9, 0x1f, RZ ;  /* 0x0000001f09007819 */ /* 0x000fe400000006ff */
[----:B------:R-:W-:Y:S02]  /*6530*/  LEA R4, R10, UR6, 0x4 ;  /* 0x000000060a047c11 */ /* 0x000fe4000f8e20ff */
[----:B--2---:R-:W2:Y:S02]  /*6540*/  SYNCS.PHASECHK.TRANS64.TRYWAIT P0, [R3+URZ+0x3f0], R0 ;  /* 0x0003f000030075a7 */ /* 0x004ea400080011ff */
[----:B--2---:R-:W-:Y:S05]  /*6550*/  @!P0 BRA `(.L_x_132) ;  /* 0x0000004800388947 */ /* 0x004fea0003800000 */
.L_x_307:
[----:B------:R-:W3:Y:S01]  /*6560*/  LDS.128 R4, [R4+0x480] ;  /* 0x0004800004047984 */ /* 0x000ee20000000c00 */
[----:B------:R-:W-:Y:S01]  /*6570*/  UISETP.GE.AND UP0, UPT, UR42, 0x1, UPT ;  /* 0x000000012a00788c */ /* 0x000fe2000bf06270 */
[----:B------:R-:W-:Y:S01]  /*6580*/  @!PT LDS RZ, [RZ] ;  /* 0x00000000fffff984 */ /* 0x000fe20000000800 */
[----:B------:R-:W-:Y:S01]  /*6590*/  @!PT LDS RZ, [RZ] ;  /* 0x00000000fffff984 */ /* 0x000fe20000000800 */
[----:B------:R-:W-:Y:S01]  /*65a0*/  @!PT LDS RZ, [RZ] ;  /* 0x00000000fffff984 */ /* 0x000fe20000000800 */
[----:B------:R-:W-:Y:S01]  /*65b0*/  @!PT LDS RZ, [RZ] ;  /* 0x00000000fffff984 */ /* 0x000fe20000000800 */
[----:B------:R4:W-:Y:S06]  /*65c0*/  MEMBAR.ALL.CTA ;  /* 0x0000000000007992 */ /* 0x0009ec0000008000 */
[----:B----4-:R-:W4:Y:S01]  /*65d0*/  FENCE.VIEW.ASYNC.S ;  /* 0x00000000000073c6 */ /* 0x010f220000000000 */
[----:B---3--:R-:W-:Y:S11]  /*65e0*/  LOP3.LUT P0, RZ, R6, 0x1, RZ, 0xc0, !PT ;  /* 0x0000000106ff7812 */ /* 0x008ff6000780c0ff */
[----:B------:R-:W-:Y:S02]  /*65f0*/  @!UPT UIADD3 URZ, UPT, UPT, URZ, URZ, URZ ;  /* 0x000000fffffff290 */ /* 0x000fe4000fffe0ff */
[----:B----4-:R-:W-:Y:S01]  /*6600*/  VOTEU.ANY UP2, P0 ;  /* 0x0000000000ff7886 */ /* 0x010fe20000040100 */
[----:B------:R-:W-:Y:S11]  /*6610*/  PLOP3.LUT P0, PT, PT, PT, UP2, 0x80, 0x8 ;  /* 0x000000000008781c */ /* 0x000ff60003f0f028 */
[----:B------:R-:W-:Y:S02]  /*6620*/  @!UPT UIADD3 URZ, UPT, UPT, URZ, URZ, URZ ;  /* 0x000000fffffff290 */ /* 0x000fe4000fffe0ff */
[----:B--2---:R-:W-:Y:S02]  /*6630*/  @P0 SHF.R.U32.HI R0, RZ, 0x10, R5 ;  /* 0x00000010ff000819 */ /* 0x004fe40000011605 */
[----:B------:R-:W-:Y:S02]  /*6640*/  @P0 MOV R2, R4 ;  /* 0x0000000400020202 */ /* 0x000fe40000000f00 */
[----:B------:R-:W-:Y:S01]  /*6650*/  @P0 R2UR UR4, R0 ;  /* 0x00000000000402ca */ /* 0x000fe200000e0000 */
[----:B------:R-:W-:Y:S01]  /*6660*/  VIADD R0, R3, 0x400 ;  /* 0x0000040003007836 */ /* 0x000fe20000000000 */
[----:B------:R-:W-:Y:S02]  /*6670*/  @P0 LOP3.LUT R4, R5, 0xffff, RZ, 0xc0, !PT ;  /* 0x0000ffff05040812 */ /* 0x000fe400078ec0ff */
[----:B------:R-:W-:Y:S02]  /*6680*/  @P0 R2UR UR7, R2 ;  /* 0x00000000020702ca */ /* 0x000fe400000e0000 */
[----:B------:R-:W-:Y:S02]  /*6690*/  PRMT R0, RZ, 0x654, R0 ;  /* 0x00000654ff007816 */ /* 0x000fe40000000000 */
[----:B------:R-:W-:Y:S02]  /*66a0*/  @P0 R2UR UR5, R4 ;  /* 0x00000000040502ca */ /* 0x000fe400000e0000 */
[----:B------:R2:W-:Y:S03]  /*66b0*/  SYNCS.ARRIVE.TRANS64.RED.A1T0 RZ, [R0+URZ], RZ ;  /* 0x000000ff00ff79a7 */ /* 0x0005e600081004ff */
[----:B------:R-:W-:Y:S04]  /*66c0*/  @UP2 UMOV UR29, UR4 ;  /* 0x00000004001d2c82 */ /* 0x000fe80008000000 */
[----:B------:R-:W-:Y:S04]  /*66d0*/  @UP2 UMOV UR14, UR7 ;  /* 0x00000007000e2c82 */ /* 0x000fe80008000000 */
[----:B------:R-:W-:Y:S01]  /*66e0*/  @UP2 UMOV UR13, UR5 ;  /* 0x00000005000d2c82 */ /* 0x000fe20008000000 */
[----:B------:R-:W-:Y:S05]  /*66f0*/  BRA.U !UP0, `(.L_x_133) ;  /* 0x0000000108c07547 */ /* 0x000fea000b800000 */
[----:B------:R-:W-:Y:S02]  /*6700*/  UIMAD.WIDE.U32 UR10, UR13, UR55, URZ ;  /* 0x000000370d0a72a5 */ /* 0x000fe4000f8e00ff */
[----:B------:R-:W-:Y:S02]  /*6710*/  UP2UR UR12, UPR, URZ, 0x4 ;  /* 0x00000004ff0c7883 */ /* 0x000fe40008000000 */
[----:B------:R-:W-:Y:S02]  /*6720*/  UISETP.NE.AND UP2, UPT, UR54, 0x1, UPT ;  /* 0x000000013600788c */ /* 0x000fe4000bf45270 */
[----:B------:R-:W-:Y:S02]  /*6730*/  UIMAD.WIDE.U32 UR16, UR14, UR52, URZ ;  /* 0x000000340e1072a5 */ /* 0x000fe4000f8e00ff */
[----:B------:R-:W-:Y:S02]  /*6740*/  USEL UR4, UR37, UR39, !UP2 ;  /* 0x0000002725047287 */ /* 0x000fe4000d000000 */
[----:B------:R-:W-:Y:S02]  /*6750*/  UISETP.NE.AND UP0, UPT, UR15, 0x1, UPT ;  /* 0x000000010f00788c */ /* 0x000fe4000bf05270 */
[----:B------:R-:W-:Y:S02]  /*6760*/  UP2UR UR20, UPR, URZ, 0x2 ;  /* 0x00000002ff147883 */ /* 0x000fe40008000000 */
[----:B------:R-:W-:Y:S02]  /*6770*/  UISETP.NE.AND UP1, UPT, UR42, 0x1, UPT ;  /* 0x000000012a00788c */ /* 0x000fe4000bf25270 */
[----:B-1----:R-:W-:Y:S02]  /*6780*/  UIMAD.WIDE.U32 UR18, UR4, UR22, URZ ;  /* 0x00000016041272a5 */ /* 0x002fe4000f8e00ff */
[----:B------:R-:W-:Y:S01]  /*6790*/  USEL UR8, UR38, UR40, !UP0 ;  /* 0x0000002826087287 */ /* 0x000fe2000c000000 */
[----:B------:R-:W-:Y:S02]  /*67a0*/  UMOV UR5, UR11 ;  /* 0x0000000b00057c82 */ /* 0x000fe40008000000 */
[----:B------:R-:W-:Y:S02]  /*67b0*/  USHF.R.U32.HI UR7, URZ, UR43, UR5 ;  /* 0x0000002bff077299 */ /* 0x000fe40008011605 */
[----:B------:R-:W-:Y:S02]  /*67c0*/  UIMAD.WIDE.U32 UR24, UR8, UR22, URZ ;  /* 0x00000016081872a5 */ /* 0x000fe4000f8e00ff */
[----:B------:R-:W-:Y:S02]  /*67d0*/  USEL UR7, UR13, UR7, !UP2 ;  /* 0x000000070d077287 */ /* 0x000fe4000d000000 */
[----:B------:R-:W-:Y:S02]  /*67e0*/  UISETP.NE.AND UP2, UPT, UR12, URZ, UPT ;  /* 0x000000ff0c00728c */ /* 0x000fe4000bf45270 */
[----:B------:R-:W-:Y:S01]  /*67f0*/  UIMAD.WIDE.U32 UR10, UR7, UR22, URZ ;  /* 0x00000016070a72a5 */ /* 0x000fe2000f8e00ff */
[----:B------:R-:W-:Y:S02]  /*6800*/  UMOV UR5, UR17 ;  /* 0x0000001100057c82 */ /* 0x000fe40008000000 */
[----:B------:R-:W-:Y:S03]  /*6810*/  USHF.R.U32.HI UR9, URZ, UR53, UR5 ;  /* 0x00000035ff097299 */ /* 0x000fe60008011605 */
[----:B------:R-:W-:Y:S02]  /*6820*/  UMOV UR5, UR19 ;  /* 0x0000001300057c82 */ /* 0x000fe40008000000 */
[----:B------:R-:W-:Y:S03]  /*6830*/  @UP1 USHF.R.U32.HI UR4, URZ, UR23, UR5 ;  /* 0x00000017ff041299 */ /* 0x000fe60008011605 */
[----:B------:R-:W-:Y:S01]  /*6840*/  UMOV UR5, UR25 ;  /* 0x0000001900057c82 */ /* 0x000fe20008000000 */
[----:B------:R-:W-:Y:S02]  /*6850*/  UIMAD UR4, UR42, UR4, URZ ;  /* 0x000000042a0472a4 */ /* 0x000fe4000f8e02ff */
[----:B------:R-:W-:Y:S02]  /*6860*/  @UP1 USHF.R.U32.HI UR8, URZ, UR23, UR5 ;  /* 0x00000017ff081299 */ /* 0x000fe40008011605 */
[----:B------:R-:W-:Y:S02]  /*6870*/  USEL UR5, UR14, UR9, !UP0 ;  /* 0x000000090e057287 */ /* 0x000fe4000c000000 */
[----:B------:R-:W-:Y:S02]  /*6880*/  UIMAD UR9, UR42, UR8, URZ ;  /* 0x000000082a0972a4 */ /* 0x000fe4000f8e02ff */
[----:B------:R-:W-:Y:S03]  /*6890*/  UISETP.GE.AND UP0, UPT, UR7, UR4, UPT ;  /* 0x000000040700728c */ /* 0x000fe6000bf06270 */
[----:B------:R-:W-:Y:S01]  /*68a0*/  UMOV UR4, UR11 ;  /* 0x0000000b00047c82 */ /* 0x000fe20008000000 */
[----:B------:R-:W-:Y:S02]  /*68b0*/  UISETP.GE.OR UP0, UPT, UR5, UR9, UP0 ;  /* 0x000000090500728c */ /* 0x000fe40008706670 */
[----:B------:R-:W-:Y:S02]  /*68c0*/  USHF.R.U32.HI UR4, URZ, UR23, UR4 ;  /* 0x00000017ff047299 */ /* 0x000fe40008011604 */
[----:B------:R-:W-:Y:S02]  /*68d0*/  UIMAD.WIDE.U32 UR10, UR5, UR22, URZ ;  /* 0x00000016050a72a5 */ /* 0x000fe4000f8e00ff */
[----:B------:R-:W-:Y:S04]  /*68e0*/  USEL UR12, UR7, UR4, !UP1 ;  /* 0x00000004070c7287 */ /* 0x000fe8000c800000 */
[----:B------:R-:W-:Y:S01]  /*68f0*/  UIADD3 UR9, UPT, UPT, -UR12, URZ, URZ ;  /* 0x000000ff0c097290 */ /* 0x000fe2000fffe1ff */
[----:B------:R-:W-:Y:S02]  /*6900*/  @!UP0 UMOV UR4, UR11 ;  /* 0x0000000b00048c82 */ /* 0x000fe40008000000 */
[----:B------:R-:W-:Y:S02]  /*6910*/  @!UP0 USHF.R.U32.HI UR4, URZ, UR23, UR4 ;  /* 0x00000017ff048299 */ /* 0x000fe40008011604 */
[----:B------:R-:W-:Y:S02]  /*6920*/  UIMAD UR9, UR42, UR9, UR7 ;  /* 0x000000092a0972a4 */ /* 0x000fe4000f8e0207 */
[----:B------:R-:W-:Y:S02]  /*6930*/  @!UP0 USEL UR4, UR5, UR4, !UP1 ;  /* 0x0000000405048287 */ /* 0x000fe4000c800000 */
[----:B------:R-:W-:Y:S02]  /*6940*/  UISETP.NE.AND UP1, UPT, UR20, URZ, UPT ;  /* 0x000000ff1400728c */ /* 0x000fe4000bf25270 */
[----:B------:R-:W-:Y:S02]  /*6950*/  @!UP0 UIMAD UR9, UR8, UR9, UR4 ;  /* 0x00000009080982a4 */ /* 0x000fe4000f8e0204 */
[----:B------:R-:W-:Y:S02]  /*6960*/  @!UP0 UIADD3 UR10, UPT, UPT, UR12, -UR4, URZ ;  /* 0x800000040c0a8290 */ /* 0x000fe4000fffe0ff */
[----:B------:R-:W-:Y:S02]  /*6970*/  UIADD3 UR4, UPT, UPT, -UR5, URZ, URZ ;  /* 0x000000ff05047290 */ /* 0x000fe4000fffe1ff */
[----:B------:R-:W-:Y:S02]  /*6980*/  UIADD3 UR8, UPT, UPT, -UR7, URZ, URZ ;  /* 0x000000ff07087290 */ /* 0x000fe4000fffe1ff */
[----:B------:R-:W-:Y:S02]  /*6990*/  @!UP0 UIMAD UR7, UR10, UR42, UR5 ;  /* 0x0000002a0a0782a4 */ /* 0x000fe4000f8e0205 */
[----:B------:R-:W-:Y:S02]  /*69a0*/  UIMAD UR14, UR15, UR4, UR14 ;  /* 0x000000040f0e72a4 */ /* 0x000fe4000f8e020e */
[----:B------:R-:W-:Y:S01]  /*69b0*/  UIMAD UR13, UR54, UR8, UR13 ;  /* 0x00000008360d72a4 */ /* 0x000fe2000f8e020d */
[----:B------:R-:W-:Y:S02]  /*69c0*/  @!UP0 UMOV UR5, UR9 ;  /* 0x0000000900058c82 */ /* 0x000fe40008000000 */
[----:B------:R-:W-:Y:S02]  /*69d0*/  UIMAD UR14, UR5, UR15, UR14 ;  /* 0x0000000f050e72a4 */ /* 0x000fe4000f8e020e */
[----:B------:R-:W-:Y:S11]  /*69e0*/  UIMAD UR13, UR7, UR54, UR13 ;  /* 0x00000036070d72a4 */ /* 0x000ff6000f8e020d */
[----:B------:R-:W-:Y:S01]  /*69f0*/  @!UPT UIADD3 URZ, UPT, UPT, URZ, URZ, URZ ;  /* 0x000000fffffff290 */ /* 0x000fe2000fffe0ff */
.L_x_133:
[----:B------:R-:W3:Y:S01]  /*6a00*/  @!UP3 LDCU.128 UR16, c[0x0][0xb10] ;  /* 0x00016200ff10b7ac */ /* 0x000ee20008000c00 */
[----:B------:R-:W-:Y:S04]  /*6a10*/  ISETP.NE.U32.AND P0, PT, RZ, UR32, PT ;  /* 0x00000020ff007c0c */ /* 0x000fe8000bf05070 */
[----:B------:R-:W-:Y:S01]  /*6a20*/  ISETP.NE.AND.EX P0, PT, RZ, UR33, PT, P0 ;  /* 0x00000021ff007c0c */ /* 0x000fe2000bf05300 */
[----:B------:R-:W4:Y:S01]  /*6a30*/  @!UP3 LDCU UR5, c[0x0][0xb0c] ;  /* 0x00016180ff05b7ac */ /* 0x000f220008000800 */
[----:B---3--:R-:W-:Y:S02]  /*6a40*/  UIMAD.WIDE.U32 UR8, UR14, UR16, URZ ;  /* 0x000000100e0872a5 */ /* 0x008fe4000f8e00ff */
[----:B------:R-:W-:Y:S05]  /*6a50*/  UIMAD.WIDE.U32 UR10, UR13, UR19, URZ ;  /* 0x000000130d0a72a5 */ /* 0x000fea000f8e00ff */
[----:B------:R-:W-:Y:S01]  /*6a60*/  @!UP3 UMOV UR4, UR9 ;  /* 0x000000090004bc82 */ /* 0x000fe20008000000 */
[----:B----4-:R-:W-:Y:S02]  /*6a70*/  @!UP3 UISETP.NE.AND UP0, UPT, UR5, 0x1, UPT ;  /* 0x000000010500b88c */ /* 0x010fe4000bf05270 */
[----:B------:R-:W-:Y:S01]  /*6a80*/  @!UP3 USHF.R.U32.HI UR4, URZ, UR17, UR4 ;  /* 0x00000011ff04b299 */ /* 0x000fe20008011604 */
[----:B------:R-:W-:Y:S03]  /*6a90*/  @!UP3 UMOV UR7, UR11 ;  /* 0x0000000b0007bc82 */ /* 0x000fe60008000000 */
[----:B------:R-:W-:Y:S02]  /*6aa0*/  @!UP3 USEL UR8, UR14, UR4, !UP0 ;  /* 0x000000040e08b287 */ /* 0x000fe4000c000000 */
[----:B------:R-:W-:Y:S05]  /*6ab0*/  @!UP3 UISETP.NE.AND UP0, UPT, UR18, 0x1, UPT ;  /* 0x000000011200b88c */ /* 0x000fea000bf05270 */
[----:B------:R-:W3:Y:S02]  /*6ac0*/  @!UP3 LDCU UR4, c[0x0][0xb20] ;  /* 0x00016400ff04b7ac */ /* 0x000ee40008000800 */
[----:B---3--:R-:W-:Y:S04]  /*6ad0*/  @!UP3 USHF.R.U32.HI UR7, URZ, UR4, UR7 ;  /* 0x00000004ff07b299 */ /* 0x008fe80008011607 */
[----:B------:R-:W-:Y:S04]  /*6ae0*/  @!UP3 USEL UR7, UR13, UR7, !UP0 ;  /* 0x000000070d07b287 */ /* 0x000fe8000c000000 */
[----:B------:R-:W-:Y:S02]  /*6af0*/  @!UP3 UIADD3 UR4, UPT, UPT, -UR8, UR7, URZ ;  /* 0x000000070804b290 */ /* 0x000fe4000fffe1ff */
[----:B------:R-:W-:Y:S02]  /*6b00*/  @!UP3 UIADD3 UR7, UPT, UPT, UR8, -UR7, URZ ;  /* 0x800000070807b290 */ /* 0x000fe4000fffe0ff */
[----:B------:R-:W-:Y:S02]  /*6b10*/  @!UP3 UIMAD UR14, UR4, UR5, UR14 ;  /* 0x00000005040eb2a4 */ /* 0x000fe4000f8e020e */
[----:B------:R-:W-:Y:S01]  /*6b20*/  @!UP3 UIMAD UR13, UR7, UR18, UR13 ;  /* 0x00000012070db2a4 */ /* 0x000fe2000f8e020d */
[----:B------:R-:W-:Y:S11]  /*6b30*/  BRA.U UP4, `(.L_x_134) ;  /* 0x0000000104107547 */ /* 0x000ff6000b800000 */
[----:B------:R-:W-:Y:S04]  /*6b40*/  MOV R2, UR41 ;  /* 0x0000002900027c02 */ /* 0x000fe80008000f00 */
[----:B------:R-:W-:Y:S04]  /*6b50*/  SHF.L.U32 R2, R2, 0x1f, RZ ;  /* 0x0000001f02027819 */ /* 0x000fe800000006ff */
[----:B------:R-:W3:Y:S02]  /*6b60*/  SYNCS.PHASECHK.TRANS64.TRYWAIT P1, [UR6+0x3e8], R2 ;  /* 0x0003e802ff0075a7 */ /* 0x000ee40008021106 */
[----:B---3--:R-:W-:Y:S05]  /*6b70*/  @!P1 BRA `(.L_x_135) ;  /* 0x0000004000c49947 */ /* 0x008fea0003800000 */
.L_x_134:
[----:B------:R-:W-:Y:S05]  /*6b80*/  BRA.U !UP6, `(.L_x_136) ;  /* 0x000000010e387547 */ /* 0x000fea000b800000 */
[----:B------:R-:W-:Y:S01]  /*6b90*/  UPLOP3.LUT UP1, UPT, UPT, UPT, UP5, 0x80, 0x8 ;  /* 0x000000000008789c */ /* 0x000fe20003f2f050 */
[----:B--2---:R-:W-:Y:S01]  /*6ba0*/  HFMA2 R0, -RZ, RZ, 0, 5.9604644775390625e-08 ;  /* 0x00000001ff007431 */ /* 0x004fe200000001ff */
[----:B------:R-:W2:Y:S01]  /*6bb0*/  LDCU.64 UR8, c[0x0][0x358] ;  /* 0x00006b00ff0877ac */ /* 0x000ea20008000a00 */
[----:B------:R-:W-:Y:S03]  /*6bc0*/  IMAD.MOV.U32 R65, RZ, RZ, 0x1 ;  /* 0x00000001ff417424 */ /* 0x000fe600078e00ff */
[----:B------:R-:W-:Y:S05]  /*6bd0*/  PLOP3.LUT P1, PT, PT, PT, UP1, 0x80, 0x8 ;  /* 0x000000000008781c */ /* 0x000fea0003f2f018 */
[----:B------:R-:W3:Y:S01]  /*6be0*/  @UP1 LDCU.64 UR4, c[0x0][0x888] ;  /* 0x00011100ff0417ac */ /* 0x000ee20008000a00 */
[----:B------:R-:W-:Y:S07]  /*6bf0*/  @UP1 UIMAD UR7, UR36, UR32, URZ ;  /* 0x00000020240712a4 */ /* 0x000fee000f8e02ff */
[----:B------:R-:W-:Y:S01]  /*6c00*/  @!P1 PRMT R65, R0, 0x7610, R65 ;  /* 0x0000761000419816 */ /* 0x000fe20000000041 */
[----:B---3--:R-:W-:Y:S06]  /*6c10*/  @UP1 UIMAD.WIDE UR4, UR7, 0x4, UR4 ;  /* 0x00000004070418a5 */ /* 0x008fec000f8e0204 */
[----:B-----5:R-:W-:Y:S01]  /*6c20*/  IMAD.U32 R42, RZ, RZ, UR4 ;  /* 0x00000004ff2a7e24 */ /* 0x020fe2000f8e00ff */
[----:B------:R-:W-:Y:S04]  /*6c30*/  MOV R43, UR5 ;  /* 0x00000005002b7c02 */ /* 0x000fe80008000f00 */
[----:B------:R-:W3:Y:S01]  /*6c40*/  @!UP1 LDCU UR4, c[0x0][0x880] ;  /* 0x00011000ff0497ac */ /* 0x000ee20008000800 */
[----:B--2---:R4:W5:Y:S02]  /*6c50*/  @P1 LDG.E R42, desc[UR8][R42.64] ;  /* 0x000000082a2a1981 */ /* 0x004964000c1e1900 */
[----:B---34-:R-:W-:Y:S07]  /*6c60*/  @!P1 IMAD.U32 R42, RZ, RZ, UR4 ;  /* 0x00000004ff2a9e24 */ /* 0x018fee000f8e00ff */
.L_x_136:
[----:B-----5:R-:W-:Y:S01]  /*6c70*/  @!P0 FSETP.EQ.AND P1, PT, R42, RZ, PT ;  /* 0x000000ff2a00820b */ /* 0x020fe20003f22000 */
[----:B------:R-:W-:Y:S01]  /*6c80*/  @!UPT UIADD3 URZ, UPT, UPT, URZ, URZ, URZ ;  /* 0x000000fffffff290 */ /* 0x000fe2000fffe0ff */
[----:B------:R-:W-:Y:S11]  /*6c90*/  @!P0 BRA `(.L_x_137) ;  /* 0x0000000000148947 */ /* 0x000ff60003800000 */
[----:B------:R-:W-:Y:S02]  /*6ca0*/  LOP3.LUT P0, RZ, R65, 0xff, RZ, 0xc0, !PT ;  /* 0x000000ff41ff7812 */ /* 0x000fe4000780c0ff */
[----:B------:R-:W-:Y:S04]  /*6cb0*/  PLOP3.LUT P1, PT, PT, PT, UP1, 0x80, 0x8 ;  /* 0x000000000008781c */ /* 0x000fe80003f2f018 */
[----:B------:R-:W-:Y:S07]  /*6cc0*/  PLOP3.LUT P1, PT, P1, PT, PT, 0x8, 0x80 ;  /* 0x000000000080781c */ /* 0x000fee0000f2e170 */
[----:B------:R-:W-:Y:S11]  /*6cd0*/  @P0 FSETP.EQ.AND P1, PT, R42, RZ, PT ;  /* 0x000000ff2a00020b */ /* 0x000ff60003f22000 */
[----:B------:R-:W-:Y:S02]  /*6ce0*/  @!UPT UIADD3 URZ, UPT, UPT, URZ, URZ, URZ ;  /* 0x000000fffffff290 */ /* 0x000fe4000fffe0ff */
.L_x_137:
[----:B------:R-:W-:Y:S01]  /*6cf0*/  ULEA UR5, UR21, UR6, 0x3 ;  /* 0x0000000615057291 */ /* 0x000fe2000f8e18ff */
[----:B--2---:R-:W-:Y:S02]  /*6d00*/  SHF.L.U32 R0, R11, 0x1f, RZ ;  /* 0x0000001f0b007819 */ /* 0x004fe400000006ff */
[----:B------:R-:W-:Y:S01]  /*6d10*/  ELECT P0, URZ, PT ;  /* 0x0000000000ff782f */ /* 0x000fe20003800000 */
[----:B------:R-:W-:Y:S05]  /*6d20*/  VIADD R10, R10, 0x1 ;  /* 0x000000010a0a7836 */ /* 0x000fea0000000000 */
[----:B------:R-:W2:Y:S02]  /*6d30*/  SYNCS.PHASECHK.TRANS64.TRYWAIT P2, [UR5+0x3d0], R0 ;  /* 0x0003d000ff0075a7 */ /* 0x000ea40008041105 */
[----:B--2---:R-:W-:Y:S05]  /*6d40*/  @!P2 BRA `(.L_x_138) ;  /* 0x000000400068a947 */ /* 0x004fea0003800000 */
.L_x_310:
[----:B------:R-:W-:Y:S01]  /*6d50*/  UIADD3 UR25, UPT, UPT, UR5, 0x3c0, URZ ;  /* 0x000003c005197890 */ /* 0x000fe2000fffe0ff */
[----:B------:R-:W-:Y:S01]  /*6d60*/  PLOP3.LUT P0, PT, P1, P0, PT, 0xf2, 0x2f ;  /* 0x00000000002f781c */ /* 0x000fe20000f01e72 */
[----:B------:R-:W-:Y:S01]  /*6d70*/  UPLOP3.LUT UP4, UPT, UPT, UPT, UPT, 0x80, 0x8 ;  /* 0x000000000008789c */ /* 0x000fe20003f8f070 */
[----:B------:R-:W-:Y:S01]  /*6d80*/  UMOV UR34, 0x0 ;  /* 0x0000000000227882 */ /* 0x000fe20000000000 */
[----:B------:R-:W-:Y:S01]  /*6d90*/  UMOV UR35, 0x10000000 ;  /* 0x1000000000237882 */ /* 0x000fe20000000000 */
[----:B------:R-:W-:Y:S01]  /*6da0*/  UMOV UR28, UR36 ;  /* 0x00000024001c7c82 */ /* 0x000fe20008000000 */
[----:B------:R-:W-:Y:S01]  /*6db0*/  UMOV UR20, UR36 ;  /* 0x0000002400147c82 */ /* 0x000fe20008000000 */
[----:B------:R-:W-:Y:S01]  /*6dc0*/  UMOV UR17, UR25 ;  /* 0x0000001900117c82 */ /* 0x000fe20008000000 */
[----:B------:R-:W-:Y:S01]  /*6dd0*/  UMOV UR12, UR36 ;  /* 0x00000024000c7c82 */ /* 0x000fe20008000000 */
[----:B------:R-:W-:Y:S01]  /*6de0*/  UMOV UR9, UR25 ;  /* 0x0000001900097c82 */ /* 0x000fe20008000000 */
[----:B------:R-:W-:Y:S04]  /*6df0*/  UMOV UR36, UR29 ;  /* 0x0000001d00247c82 */ /* 0x000fe80008000000 */
[----:B------:R-:W-:Y:S01]  /*6e00*/  VOTEU.ALL UP0, P0 ;  /* 0x0000000000ff7886 */ /* 0x000fe20000000000 */
[----:B--2---:R-:W-:Y:S04]  /*6e10*/  @!P0 IADD3 R2, P1, PT, R12, 0x580, RZ ;  /* 0x000005800c028810 */ /* 0x004fe80007f3e0ff */
[----:B------:R-:W-:Y:S01]  /*6e20*/  @!UP0 UIMAD UR4, UR21, 0x1800, UR6 ;  /* 0x00001800150488a4 */ /* 0x000fe2000f8e0206 */
[----:B------:R-:W-:Y:S01]  /*6e30*/  @!P0 IMAD.X R0, RZ, RZ, R13, P1 ;  /* 0x000000ffff008224 */ /* 0x000fe200008e060d */
[----:B------:R-:W-:Y:S01]  /*6e40*/  @!UP0 UIMAD UR26, UR47, 0x30, URZ ;  /* 0x000000302f1a88a4 */ /* 0x000fe2000f8e02ff */
[----:B------:R-:W-:Y:S01]  /*6e50*/  @!P0 R2UR UR7, R2 ;  /* 0x00000000020782ca */ /* 0x000fe200000e0000 */
[----:B------:R-:W-:Y:S01]  /*6e60*/  @!UP0 UIADD3 UR24, UPT, UPT, UR4, 0x500, URZ ;  /* 0x0000050004188890 */ /* 0x000fe2000fffe0ff */
[----:B------:R-:W-:Y:S01]  /*6e70*/  ISETP.NE.AND P1, PT, R10, 0x2, PT ;  /* 0x000000020a00780c */ /* 0x000fe20003f25270 */
[----:B------:R-:W-:Y:S02]  /*6e80*/  @!UP0 UIADD3 UR16, UPT, UPT, UR4, 0xd00, URZ ;  /* 0x00000d0004108890 */ /* 0x000fe4000fffe0ff */
[----:B------:R-:W-:Y:S01]  /*6e90*/  @!UP0 UIADD3 UR8, UPT, UPT, UR4, 0x1500, URZ ;  /* 0x0000150004088890 */ /* 0x000fe2000fffe0ff */
[----:B------:R-:W-:Y:S01]  /*6ea0*/  @!P0 R2UR UR4, R0 ;  /* 0x00000000000482ca */ /* 0x000fe200000e0000 */
[----:B------:R-:W-:Y:S01]  /*6eb0*/  @!UP0 USHF.L.U32 UR27, UR48, 0x6, URZ ;  /* 0x00000006301b8899 */ /* 0x000fe200080006ff */
[----:B------:R-:W-:Y:S01]  /*6ec0*/  SEL R0, RZ, 0x1, P1 ;  /* 0x00000001ff007807 */ /* 0x000fe20000800000 */
[----:B------:R-:W-:Y:S01]  /*6ed0*/  @!UP0 UIADD3 UR18, UPT, UPT, UR26, 0x10, URZ ;  /* 0x000000101a128890 */ /* 0x000fe2000fffe0ff */
[----:B------:R-:W-:Y:S01]  /*6ee0*/  SEL R10, R10, RZ, P1 ;  /* 0x000000ff0a0a7207 */ /* 0x000fe20000800000 */
[----:B------:R-:W-:Y:S01]  /*6ef0*/  @!UP0 UIADD3 UR10, UPT, UPT, UR26, 0x20, URZ ;  /* 0x000000201a0a8890 */ /* 0x000fe2000fffe0ff */
[----:B------:R-:W-:Y:S01]  /*6f00*/  LOP3.LUT R9, R9, R0, RZ, 0x3c, !PT ;  /* 0x0000000009097212 */ /* 0x000fe200078e3cff */
[----:B------:R-:W-:Y:S01]  /*6f10*/  IMAD.U32 R2, RZ, RZ, UR7 ;  /* 0x00000007ff027e24 */ /* 0x000fe2000f8e00ff */
[----:B------:R-:W-:Y:S01]  /*6f20*/  VOTEU.ALL UP0, P0 ;  /* 0x0000000000ff7886 */ /* 0x000fe20000000000 */
[----:B------:R-:W-:Y:S01]  /*6f30*/  UMOV UR19, UR27 ;  /* 0x0000001b00137c82 */ /* 0x000fe20008000000 */
[----:B------:R-:W-:Y:S01]  /*6f40*/  UMOV UR11, UR27 ;  /* 0x0000001b000b7c82 */ /* 0x000fe20008000000 */
[----:B------:R-:W-:Y:S01]  /*6f50*/  UIADD3 UR47, UPT, UPT, UR13, UR60, URZ ;  /* 0x0000003c0d2f7290 */ /* 0x000fe2000fffe0ff */
[----:B------:R-:W-:Y:S01]  /*6f60*/  @!P0 R2UR UR30, R2 ;  /* 0x00000000021e82ca */ /* 0x000fe200000e0000 */
[----:B------:R-:W-:Y:S01]  /*6f70*/  IMAD.U32 R3, RZ, RZ, UR4 ;  /* 0x00000004ff037e24 */ /* 0x000fe2000f8e00ff */
[----:B------:R-:W-:Y:S02]  /*6f80*/  UIADD3 UR4, UPT, UPT, UR21, 0x1, URZ ;  /* 0x0000000115047890 */ /* 0x000fe4000fffe0ff */
[----:B------:R-:W-:Y:S02]  /*6f90*/  UIADD3 UR48, UPT, UPT, UR14, UR61, URZ ;  /* 0x0000003d0e307290 */ /* 0x000fe4000fffe0ff */
[----:B------:R-:W-:Y:S11]  /*6fa0*/  @!P0 R2UR UR31, R3 ;  /* 0x00000000031f82ca */ /* 0x000ff600000e0000 */
[----:B------:R-:W-:Y:S02]  /*6fb0*/  @!UPT UIADD3 URZ, UPT, UPT, URZ, URZ, URZ ;  /* 0x000000fffffff290 */ /* 0x000fe4000fffe0ff */
[----:B------:R2:W-:Y:S01]  /*6fc0*/  @!UP0 UTMALDG.3D [UR24], [UR30], desc[UR34] ;  /* 0x000022181e0085b4 */ /* 0x0005e20008011000 */
[----:B------:R-:W-:Y:S05]  /*6fd0*/  VOTEU.ALL UP0, P0 ;  /* 0x0000000000ff7886 */ /* 0x000fea0000000000 */
[----:B------:R2:W-:Y:S01]  /*6fe0*/  @!UP0 UTMALDG.3D [UR16], [UR30], desc[UR34] ;  /* 0x000022101e0085b4 */ /* 0x0005e20008011000 */
[----:B------:R-:W-:Y:S04]  /*6ff0*/  UISETP.NE.AND UP0, UPT, UR4, 0x2, UPT ;  /* 0x000000020400788c */ /* 0x000fe8000bf05270 */
[----:B------:R-:W-:Y:S02]  /*7000*/  USEL UR7, URZ, 0x1, UP0 ;  /* 0x00000001ff077887 */ /* 0x000fe40008000000 */
[----:B------:R-:W-:Y:S02]  /*7010*/  USEL UR21, UR4, URZ, UP0 ;  /* 0x000000ff04157287 */ /* 0x000fe40008000000 */
[----:B------:R-:W-:Y:S01]  /*7020*/  VOTEU.ALL UP0, P0 ;  /* 0x0000000000ff7886 */ /* 0x000fe20000000000 */
[----:B------:R-:W-:Y:S01]  /*7030*/  UPRMT UR4, UR44, 0x654, UR25 ;  /* 0x000006542c047896 */ /* 0x000fe20008000019 */
[----:B------:R-:W-:Y:S03]  /*7040*/  LOP3.LUT R11, R11, UR7, RZ, 0x3c, !PT ;  /* 0x000000070b0b7c12 */ /* 0x000fe6000f8e3cff */
[----:B------:R2:W-:Y:S01]  /*7050*/  @!UP0 UTMALDG.3D [UR8], [UR30], desc[UR34] ;  /* 0x000022081e0085b4 */ /* 0x0005e20008011000 */
[----:B------:R2:W-:Y:S04]  /*7060*/  @!P0 SYNCS.ARRIVE.TRANS64.RED.A0TR RZ, [UR5+0x3c0], R8 ;  /* 0x0003c008ffff89a7 */ /* 0x0005e80008300405 */
[----:B------:R-:W-:Y:S01]  /*7070*/  SYNCS.ARRIVE.TRANS64.RED.A1T0 RZ, [UR4], RZ ;  /* 0x000000ffffff79a7 */ /* 0x000fe20008100404 */
[----:B------:R-:W-:Y:S05]  /*7080*/  BRA.U UP2, `(.L_x_139) ;  /* 0xfffffff502207547 */ /* 0x000fea000b83ffff */
[----:B------:R-:W-:Y:S01]  /*7090*/  UIADD3 UR6, UPT, UPT, UR6, 0x3d0, URZ ;  /* 0x000003d006067890 */ /* 0x000fe2000fffe0ff */
[----:B------:R-:W-:-:S03]  /*70a0*/  SHF.L.U32 R2, R11, 0x1f, RZ ;  /* 0x0000001f0b027819 */ /* 0x000fc600000006ff */
[----:B------:R-:W-:-:S09]  /*70b0*/  ULEA UR4, UR21, UR6, 0x3 ;  /* 0x0000000615047291 */ /* 0x000fd2000f8e18ff */
[----:B------:R-:W3:Y:S02]  /*70c0*/  SYNCS.PHASECHK.TRANS64.TRYWAIT P0, [UR4], R2 ;  /* 0x00000002ff0075a7 */ /* 0x000ee40008001104 */
[----:B---3--:R-:W-:Y:S05]  /*70d0*/  @!P0 BRA `(.L_x_140) ;  /* 0x0000003c009c8947 */ /* 0x008fea0003800000 */
.L_x_312:
[----:B------:R-:W-:-:S04]  /*70e0*/  UIADD3 UR4, UPT, UPT, UR21, 0x1, URZ ;  /* 0x0000000115047890 */ /* 0x000fc8000fffe0ff */
[----:B------:R-:W-:-:S04]  /*70f0*/  UISETP.NE.AND UP0, UPT, UR4, 0x2, UPT ;  /* 0x000000020400788c */ /* 0x000fc8000bf05270 */
[----:B------:R-:W-:Y:S02]  /*7100*/  USEL UR5, URZ, 0x1, UP0 ;  /* 0x00000001ff057887 */ /* 0x000fe40008000000 */
[----:B------:R-:W-:-:S04]  /*7110*/  USEL UR4, UR4, URZ, UP0 ;  /* 0x000000ff04047287 */ /* 0x000fc80008000000 */
[----:B------:R-:W-:Y:S01]  /*7120*/  ULEA UR4, UR4, UR6, 0x3 ;  /* 0x0000000604047291 */ /* 0x000fe2000f8e18ff */
[----:B---3--:R-:W-:-:S04]  /*7130*/  LOP3.LUT R2, R11, UR5, RZ, 0x3c, !PT ;  /* 0x000000050b027c12 */ /* 0x008fc8000f8e3cff */
[----:B------:R-:W-:Y:S01]  /*7140*/  SHF.L.U32 R2, R2, 0x1f, RZ ;  /* 0x0000001f02027819 */ /* 0x000fe200000006ff */
[----:B------:R-:W-:-:S07]  /*7150*/  IMAD.U32 R0, RZ, RZ, UR4 ;  /* 0x00000004ff007e24 */ /* 0x000fce000f8e00ff */
.L_x_141:
[----:B---3--:R3:W4:Y:S02]  /*7160*/  SYNCS.PHASECHK.TRANS64.TRYWAIT P0, [R0+URZ], R2 ;  /* 0x00000002000075a7 */ /* 0x00872400080011ff */
[----:B----4-:R-:W-:Y:S05]  /*7170*/  @!P0 NANOSLEEP.SYNCS 0x989680 ;  /* 0x009896800000895d */ /* 0x010fea0003900000 */
[----:B------:R-:W4:Y:S02]  /*7180*/  @!P0 SYNCS.PHASECHK.TRANS64 P0, [R0+URZ], R2 ;  /* 0x00000002000085a7 */ /* 0x000f2400080010ff */
[----:B-12-4-:R-:W-:Y:S05]  /*7190*/  @P0 EXIT ;  /* 0x000000000000094d */ /* 0x016fea0003800000 */
[----:B------:R-:W-:Y:S05]  /*71a0*/  BRA `(.L_x_141) ;  /* 0xfffffffc00ec7947 */ /* 0x000fea000383ffff */
.L_x_131:
[----:B------:R-:W-:-:S06]  /*71b0*/  UISETP.GE.AND UP0, UPT, UR20, 0x4, UPT ;  /* 0x000000041400788c */ /* 0x000fcc000bf06270 */
[----:B------:R-:W-:-:S13]  /*71c0*/  PLOP3.LUT P0, PT, PT, PT, UP0, 0x80, 0x8 ;  /* 0x000000000008781c */ /* 0x000fda0003f0f008 */
[----:B------:R-:W-:Y:S05]  /*71d0*/  @!P0 EXIT ;  /* 0x000000000000894d */ /* 0x000fea0003800000 */
[----:B------:R-:W-:Y:S01]  /*71e0*/  BAR.SYNC.DEFER_BLOCKING 0x6, 0xa0 ;  /* 0x0182800000007b1d */ /* 0x000fe20000010000 */
[C---:B------:R-:W-:Y:S01]  /*71f0*/  IMAD.SHL.U32 R64, R72.reuse, 0x8, RZ ;  /* 0x0000000848407824 */ /* 0x040fe200078e00ff */
[----:B------:R-:W-:Y:S01]  /*7200*/  SHF.R.U32.HI R6, RZ, 0x1, R72 ;  /* 0x00000001ff067819 */ /* 0x000fe20000011648 */
[----:B------:R-:W-:Y:S01]  /*7210*/  IMAD.SHL.U32 R2, R72, 0x10, RZ ;  /* 0x0000001048027824 */ /* 0x000fe200078e00ff */
[----:B------:R-:W-:Y:S01]  /*7220*/  CS2R R68, SRZ ;  /* 0x0000000000447805 */ /* 0x000fe2000001ff00 */
[----:B------:R-:W-:Y:S01]  /*7230*/  IMAD.MOV.U32 R71, RZ, RZ, 0x1 ;  /* 0x00000001ff477424 */ /* 0x000fe200078e00ff */
[----:B------:R-:W-:Y:S02]  /*7240*/  UMOV UR46, 0x400 ;  /* 0x00000400002e7882 */ /* 0x000fe40000000000 */
[----:B------:R-:W1:Y:S01]  /*7250*/  LDC.64 R60, c[0x0][0x888] ;  /* 0x00022200ff3c7b82 */ /* 0x000e620000000a00 */
[----:B------:R-:W-:Y:S01]  /*7260*/  ULEA UR46, UR44, UR46, 0x18 ;  /* 0x0000002e2c2e7291 */ /* 0x000fe2000f8ec0ff */
[----:B------:R-:W-:Y:S01]  /*7270*/  LOP3.LUT R64, R64, 0x300, RZ, 0xc0, !PT ;  /* 0x0000030040407812 */ /* 0x000fe200078ec0ff */
[----:B------:R-:W-:Y:S01]  /*7280*/  IMAD.MOV.U32 R40, RZ, RZ, RZ ;  /* 0x000000ffff287224 */ /* 0x000fe200078e00ff */
[----:B------:R-:W-:Y:S01]  /*7290*/  LOP3.LUT R3, R2, 0x40, RZ, 0xc0, !PT ;  /* 0x0000004002037812 */ /* 0x000fe200078ec0ff */
[----:B------:R-:W-:Y:S01]  /*72a0*/  IMAD.MOV.U32 R70, RZ, RZ, RZ ;  /* 0x000000ffff467224 */ /* 0x000fe200078e00ff */
[----:B------:R-:W-:Y:S01]  /*72b0*/  LOP3.LUT R64, R64, 0x30, R2, 0xf8, !PT ;  /* 0x0000003040407812 */ /* 0x000fe200078ef802 */
[----:B------:R-:W-:Y:S01]  /*72c0*/  IMAD.MOV.U32 R67, RZ, RZ, RZ ;  /* 0x000000ffff437224 */ /* 0x000fe200078e00ff */
[----:B------:R-:W2:Y:S01]  /*72d0*/  LDC.64 R62, c[0x0][0x890] ;  /* 0x00022400ff3e7b82 */ /* 0x000ea20000000a00 */
[----:B------:R-:W-:Y:S01]  /*72e0*/  LOP3.LUT R6, R3, 0x8, R6, 0xf8, !PT ;  /* 0x0000000803067812 */ /* 0x000fe200078ef806 */
[----:B------:R-:W-:Y:S01]  /*72f0*/  IMAD.SHL.U32 R3, R72, 0x2, RZ ;  /* 0x0000000248037824 */ /* 0x000fe200078e00ff */
[----:B------:R-:W-:Y:S01]  /*7300*/  LOP3.LUT R64, R64, 0x80, R2, 0xf8, !PT ;  /* 0x0000008040407812 */ /* 0x000fe200078ef802 */
[C---:B------:R-:W-:Y:S01]  /*7310*/  IMAD.U32 R2, R72.reuse, 0x10000, RZ ;  /* 0x0001000048027824 */ /* 0x040fe200078e00ff */
[----:B------:R-:W-:Y:S01]  /*7320*/  LOP3.LUT R72, R72, 0x60, RZ, 0xc0, !PT ;  /* 0x0000006048487812 */ /* 0x000fe200078ec0ff */
[----:B------:R-:W3:Y:S01]  /*7330*/  LDCU UR51, c[0x0][0x370] ;  /* 0x00006e00ff3377ac */ /* 0x000ee20008000800 */
[----:B------:R-:W-:Y:S01]  /*7340*/  LOP3.LUT R3, R6, 0x8, R3, 0x78, !PT ;  /* 0x0000000806037812 */ /* 0x000fe200078e7803 */
[----:B------:R-:W4:Y:S01]  /*7350*/  LDC.64 R58, c[0x0][0x8b0] ;  /* 0x00022c00ff3a7b82 */ /* 0x000f220000000a00 */
[----:B------:R-:W3:Y:S01]  /*7360*/  LDS R0, [UR46+0x4a0] ;  /* 0x0004a02eff007984 */ /* 0x000ee20008000800 */
[----:B------:R-:W-:Y:S01]  /*7370*/  LOP3.LUT R2, R2, 0x600000, RZ, 0xc0, !PT ;  /* 0x0060000002027812 */ /* 0x000fe200078ec0ff */
[----:B------:R-:W1:Y:S01]  /*7380*/  LDCU UR43, c[0x0][0xb0c] ;  /* 0x00016180ff2b77ac */ /* 0x000e620008000800 */
[----:B------:R-:W-:Y:S01]  /*7390*/  LOP3.LUT R64, R64, R3, RZ, 0xfc, !PT ;  /* 0x0000000340407212 */ /* 0x000fe200078efcff */
[----:B------:R-:W1:Y:S03]  /*73a0*/  LDCU UR39, c[0x0][0xb30] ;  /* 0x00016600ff2777ac */ /* 0x000e660008000800 */
[----:B------:R-:W1:Y:S01]  /*73b0*/  LDC.64 R56, c[0x0][0x8a8] ;  /* 0x00022a00ff387b82 */ /* 0x000e620000000a00 */
[----:B------:R-:W1:Y:S01]  /*73c0*/  LDCU.64 UR58, c[0x0][0x888] ;  /* 0x00011100ff3a77ac */ /* 0x000e620008000a00 */
[----:B------:R-:W1:Y:S01]  /*73d0*/  LDCU.64 UR40, c[0x0][0xb28] ;  /* 0x00016500ff2877ac */ /* 0x000e620008000a00 */
[----:B------:R-:W1:Y:S01]  /*73e0*/  LDCU.128 UR52, c[0x0][0xb10] ;  /* 0x00016200ff3477ac */ /* 0x000e620008000c00 */
[----:B------:R-:W1:Y:S01]  /*73f0*/  LDCU UR50, c[0x0][0x374] ;  /* 0x00006e80ff3277ac */ /* 0x000e620008000800 */
[----:B------:R-:W-:Y:S01]  /*7400*/  UIADD3 UR62, UPT, UPT, UR46, 0x500, URZ ;  /* 0x000005002e3e7890 */ /* 0x000fe2000fffe0ff */
[----:B------:R-:W-:Y:S01]  /*7410*/  UMOV UR45, URZ ;  /* 0x000000ff002d7c82 */ /* 0x000fe20008000000 */
[----:B------:R-:W-:Y:S01]  /*7420*/  UMOV UR49, URZ ;  /* 0x000000ff00317c82 */ /* 0x000fe20008000000 */
[----:B--23--:R-:W-:-:S09]  /*7430*/  IMAD.IADD R2, R0, 0x1, R2 ;  /* 0x0000000100027824 */ /* 0x00cfd200078e0202 */
.L_x_163:
[----:B------:R-:W-:Y:S02]  /*7440*/  LEA R8, R67, UR46, 0x3 ;  /* 0x0000002e43087c11 */ /* 0x000fe4000f8e18ff */
[----:B------:R-:W-:Y:S02]  /*7450*/  SHF.L.U32 R0, R69, 0x1f, RZ ;  /* 0x0000001f45007819 */ /* 0x000fe400000006ff */
[----:B------:R-:W-:Y:S02]  /*7460*/  LEA R4, R67, UR46, 0x4 ;  /* 0x0000002e43047c11 */ /* 0x000fe4000f8e20ff */
[----:B------:R-:W2:Y:S02]  /*7470*/  SYNCS.PHASECHK.TRANS64.TRYWAIT P0, [R8+URZ+0x3f0], R0 ;  /* 0x0003f000080075a7 */ /* 0x000ea400080011ff */
[----:B--2---:R-:W-:Y:S05]  /*7480*/  @!P0 BRA `(.L_x_142) ;  /* 0x0000003800c88947 */ /* 0x004fea0003800000 */
.L_x_313:
[----:B------:R-:W3:Y:S01]  /*7490*/  LDS.128 R4, [R4+0x480] ;  /* 0x0004800004047984 */ /* 0x000ee20000000c00 */
[----:B------:R-:W-:Y:S01]  /*74a0*/  UISETP.GE.AND UP0, UPT, UR42, 0x1, UPT ;  /* 0x000000012a00788c */ /* 0x000fe2000bf06270 */
[----:B------:R-:W-:Y:S01]  /*74b0*/  @!PT LDS RZ, [RZ] ;  /* 0x00000000fffff984 */ /* 0x000fe20000000800 */
[----:B------:R-:W-:Y:S01]  /*74c0*/  @!PT LDS RZ, [RZ] ;  /* 0x00000000fffff984 */ /* 0x000fe20000000800 */
[----:B------:R-:W-:Y:S01]  /*74d0*/  @!PT LDS RZ, [RZ] ;  /* 0x00000000fffff984 */ /* 0x000fe20000000800 */
[----:B------:R-:W-:Y:S01]  /*74e0*/  @!PT LDS RZ, [RZ] ;  /* 0x00000000fffff984 */ /* 0x000fe20000000800 */
[----:B------:R1:W-:Y:S06]  /*74f0*/  MEMBAR.ALL.CTA ;  /* 0x0000000000007992 */ /* 0x0003ec0000008000 */
[----:B-1----:R-:W1:Y:S01]  /*7500*/  FENCE.VIEW.ASYNC.S ;  /* 0x00000000000073c6 */ /* 0x002e620000000000 */
[----:B---3--:R-:W-:Y:S11]  /*7510*/  LOP3.LUT P0, RZ, R6, 0x1, RZ, 0xc0, !PT ;  /* 0x0000000106ff7812 */ /* 0x008ff6000780c0ff */
[----:B------:R-:W-:Y:S02]  /*7520*/  @!UPT UIADD3 URZ, UPT, UPT, URZ, URZ, URZ ;  /* 0x000000fffffff290 */ /* 0x000fe4000fffe0ff */
[----:B-1----:R-:W-:Y:S01]  /*7530*/  VOTEU.ANY UP1, P0 ;  /* 0x0000000000ff7886 */ /* 0x002fe20000020100 */
[----:B------:R-:W-:Y:S01]  /*7540*/  PLOP3.LUT P0, PT, PT, PT, UP1, 0x80, 0x8 ;  /* 0x000000000008781c */ /* 0x000fe20003f0f018 */
[----:B------:R-:W-:Y:S11]  /*7550*/  UP2UR UR56, UPR, URZ, 0x2 ;  /* 0x00000002ff387883 */ /* 0x000ff60008000000 */
[----:B------:R-:W-:Y:S01]  /*7560*/  @!UPT UIADD3 URZ, UPT, UPT, URZ, URZ, URZ ;  /* 0x000000fffffff290 */ /* 0x000fe2000fffe0ff */
        /* <DEDUP_REMOVED lines=13> */
[----:B------:R-:W2:Y:S01]  /*7640*/  LDCU UR12, c[0x0][0xb20] ;  /* 0x00016400ff0c77ac */ /* 0x000ea20008000800 */
[----:B------:R-:W-:Y:S02]  /*7650*/  UIMAD.WIDE.U32 UR4, UR50, UR55, URZ ;  /* 0x00000037320472a5 */ /* 0x000fe4000f8e00ff */
[----:B------:R-:W-:Y:S02]  /*7660*/  UIMAD.WIDE.U32 UR6, UR51, UR52, URZ ;  /* 0x00000034330672a5 */ /* 0x000fe4000f8e00ff */
[----:B------:R-:W-:Y:S02]  /*7670*/  UISETP.NE.AND UP0, UPT, UR54, 0x1, UPT ;  /* 0x000000013600788c */ /* 0x000fe4000bf05270 */
[----:B------:R-:W-:Y:S02]  /*7680*/  UIMAD.WIDE.U32 UR8, UR37, UR55, URZ ;  /* 0x00000037250872a5 */ /* 0x000fe4000f8e00ff */
[----:B------:R-:W-:Y:S02]  /*7690*/  UIMAD.WIDE.U32 UR10, UR38, UR52, URZ ;  /* 0x00000034260a72a5 */ /* 0x000fe4000f8e00ff */
[----:B------:R-:W-:Y:S02]  /*76a0*/  UISETP.NE.AND UP1, UPT, UR43, 0x1, UPT ;  /* 0x000000012b00788c */ /* 0x000fe4000bf25270 */
[----:B------:R-:W-:Y:S01]  /*76b0*/  UISETP.NE.AND UP2, UPT, UR42, 0x1, UPT ;  /* 0x000000012a00788c */ /* 0x000fe2000bf45270 */
[----:B------:R-:W-:Y:S02]  /*76c0*/  UMOV UR4, UR5 ;  /* 0x0000000500047c82 */ /* 0x000fe40008000000 */
[----:B--2---:R-:W-:Y:S03]  /*76d0*/  USHF.R.U32.HI UR5, URZ, UR12, UR4 ;  /* 0x0000000cff057299 */ /* 0x004fe60008011604 */
[----:B------:R-:W-:Y:S02]  /*76e0*/  UMOV UR4, UR7 ;  /* 0x0000000700047c82 */ /* 0x000fe40008000000 */
[----:B------:R-:W-:Y:S02]  /*76f0*/  USHF.R.U32.HI UR7, URZ, UR53, UR4 ;  /* 0x00000035ff077299 */ /* 0x000fe40008011604 */
[----:B------:R-:W-:Y:S02]  /*7700*/  USEL UR4, UR50, UR5, !UP0 ;  /* 0x0000000532047287 */ /* 0x000fe4000c000000 */
[----:B------:R-:W-:Y:S01]  /*7710*/  USEL UR7, UR51, UR7, !UP1 ;  /* 0x0000000733077287 */ /* 0x000fe2000c800000 */
[----:B------:R-:W-:Y:S01]  /*7720*/  UMOV UR5, UR9 ;  /* 0x0000000900057c82 */ /* 0x000fe20008000000 */
[----:B------:R-:W-:Y:S02]  /*7730*/  UIMAD.WIDE.U32 UR8, UR4, UR40, URZ ;  /* 0x00000028040872a5 */ /* 0x000fe4000f8e00ff */
[----:B------:R-:W-:Y:S03]  /*7740*/  USHF.R.U32.HI UR6, URZ, UR12, UR5 ;  /* 0x0000000cff067299 */ /* 0x000fe60008011605 */
[----:B------:R-:W-:Y:S01]  /*7750*/  UMOV UR5, UR11 ;  /* 0x0000000b00057c82 */ /* 0x000fe20008000000 */
[----:B------:R-:W-:Y:S02]  /*7760*/  UIMAD.WIDE.U32 UR10, UR7, UR40, URZ ;  /* 0x00000028070a72a5 */ /* 0x000fe4000f8e00ff */
[----:B------:R-:W-:Y:S02]  /*7770*/  USHF.R.U32.HI UR12, URZ, UR53, UR5 ;  /* 0x00000035ff0c7299 */ /* 0x000fe40008011605 */
[----:B------:R-:W-:Y:S01]  /*7780*/  USEL UR6, UR37, UR6, !UP0 ;  /* 0x0000000625067287 */ /* 0x000fe2000c000000 */
[----:B------:R-:W-:Y:S02]  /*7790*/  UMOV UR5, UR9 ;  /* 0x0000000900057c82 */ /* 0x000fe40008000000 */
[----:B------:R-:W-:Y:S01]  /*77a0*/  UMOV UR10, UR11 ;  /* 0x0000000b000a7c82 */ /* 0x000fe20008000000 */
[----:B------:R-:W-:Y:S02]  /*77b0*/  @UP2 USHF.R.U32.HI UR4, URZ, UR41, UR5 ;  /* 0x00000029ff042299 */ /* 0x000fe40008011605 */
[----:B------:R-:W-:Y:S02]  /*77c0*/  @UP2 USHF.R.U32.HI UR7, URZ, UR41, UR10 ;  /* 0x00000029ff072299 */ /* 0x000fe4000801160a */
[----:B------:R-:W-:Y:S02]  /*77d0*/  UIMAD UR4, UR42, UR4, URZ ;  /* 0x000000042a0472a4 */ /* 0x000fe4000f8e02ff */
[----:B------:R-:W-:Y:S02]  /*77e0*/  UIMAD.WIDE.U32 UR10, UR6, UR40, URZ ;  /* 0x00000028060a72a5 */ /* 0x000fe4000f8e00ff */
[----:B------:R-:W-:Y:S02]  /*77f0*/  USEL UR5, UR38, UR12, !UP1 ;  /* 0x0000000c26057287 */ /* 0x000fe4000c800000 */
[----:B------:R-:W-:Y:S02]  /*7800*/  UIMAD UR8, UR42, UR7, URZ ;  /* 0x000000072a0872a4 */ /* 0x000fe4000f8e02ff */
[----:B------:R-:W-:Y:S03]  /*7810*/  UISETP.GE.AND UP0, UPT, UR6, UR4, UPT ;  /* 0x000000040600728c */ /* 0x000fe6000bf06270 */
[----:B------:R-:W-:Y:S01]  /*7820*/  UMOV UR4, UR11 ;  /* 0x0000000b00047c82 */ /* 0x000fe20008000000 */
[----:B------:R-:W-:Y:S02]  /*7830*/  UISETP.GE.OR UP0, UPT, UR5, UR8, UP0 ;  /* 0x000000080500728c */ /* 0x000fe40008706670 */
[----:B------:R-:W-:Y:S02]  /*7840*/  USHF.R.U32.HI UR4, URZ, UR41, UR4 ;  /* 0x00000029ff047299 */ /* 0x000fe40008011604 */
[----:B------:R-:W-:Y:S02]  /*7850*/  UIMAD.WIDE.U32 UR8, UR5, UR40, URZ ;  /* 0x00000028050872a5 */ /* 0x000fe4000f8e00ff */
[----:B------:R-:W-:Y:S02]  /*7860*/  USEL UR11, UR6, UR4, !UP2 ;  /* 0x00000004060b7287 */ /* 0x000fe4000d000000 */
[----:B------:R-:W-:Y:S02]  /*7870*/  UIADD3 UR8, UPT, UPT, -UR5, URZ, URZ ;  /* 0x000000ff05087290 */ /* 0x000fe4000fffe1ff */
[----:B------:R-:W-:Y:S01]  /*7880*/  UIADD3 UR10, UPT, UPT, -UR11, URZ, URZ ;  /* 0x000000ff0b0a7290 */ /* 0x000fe2000fffe1ff */
[----:B------:R-:W-:Y:S01]  /*7890*/  @!UP0 UMOV UR4, UR9 ;  /* 0x0000000900048c82 */ /* 0x000fe20008000000 */
[----:B------:R-:W-:Y:S02]  /*78a0*/  UIADD3 UR9, UPT, UPT, -UR6, URZ, URZ ;  /* 0x000000ff06097290 */ /* 0x000fe4000fffe1ff */
[----:B------:R-:W-:Y:S02]  /*78b0*/  @!UP0 USHF.R.U32.HI UR4, URZ, UR41, UR4 ;  /* 0x00000029ff048299 */ /* 0x000fe40008011604 */
[----:B------:R-:W-:Y:S02]  /*78c0*/  UIMAD UR10, UR42, UR10, UR6 ;  /* 0x0000000a2a0a72a4 */ /* 0x000fe4000f8e0206 */
[----:B------:R-:W-:Y:S04]  /*78d0*/  @!UP0 USEL UR4, UR5, UR4, !UP2 ;  /* 0x0000000405048287 */ /* 0x000fe8000d000000 */
[----:B------:R-:W-:Y:S02]  /*78e0*/  @!UP0 UIMAD UR10, UR7, UR10, UR4 ;  /* 0x0000000a070a82a4 */ /* 0x000fe4000f8e0204 */
[----:B------:R-:W-:Y:S02]  /*78f0*/  @!UP0 UIADD3 UR11, UPT, UPT, UR11, -UR4, URZ ;  /* 0x800000040b0b8290 */ /* 0x000fe4000fffe0ff */
[----:B------:R-:W-:Y:S02]  /*7900*/  UIMAD UR7, UR43, UR8, UR38 ;  /* 0x000000082b0772a4 */ /* 0x000fe4000f8e0226 */
[----:B------:R-:W-:Y:S02]  /*7910*/  @!UP0 UIMAD UR6, UR11, UR42, UR5 ;  /* 0x0000002a0b0682a4 */ /* 0x000fe4000f8e0205 */
[----:B------:R-:W-:Y:S01]  /*7920*/  UIMAD UR4, UR54, UR9, UR37 ;  /* 0x00000009360472a4 */ /* 0x000fe2000f8e0225 */
[----:B------:R-:W-:Y:S02]  /*7930*/  @!UP0 UMOV UR5, UR10 ;  /* 0x0000000a00058c82 */ /* 0x000fe40008000000 */
[----:B------:R-:W-:Y:S02]  /*7940*/  UIMAD UR38, UR5, UR43, UR7 ;  /* 0x0000002b052672a4 */ /* 0x000fe4000f8e0207 */
[----:B------:R-:W-:Y:S11]  /*7950*/  UIMAD UR37, UR6, UR54, UR4 ;  /* 0x00000036062572a4 */ /* 0x000ff6000f8e0204 */
[----:B------:R-:W-:Y:S01]  /*7960*/  @!UPT UIADD3 URZ, UPT, UPT, URZ, URZ, URZ ;  /* 0x000000fffffff290 */ /* 0x000fe2000fffe0ff */
.L_x_143:
[----:B------:R-:W-:Y:S01]  /*7970*/  UISETP.NE.AND UP0, UPT, UR39, 0x1, UPT ;  /* 0x000000012700788c */ /* 0x000fe2000bf05270 */
[----:B------:R-:W-:Y:S10]  /*7980*/  IADD3 R67, PT, PT, R67, 0x1, RZ ;  /* 0x0000000143437810 */ /* 0x000ff40007ffe0ff */
[----:B------:R-:W2:Y:S01]  /*7990*/  @!UP0 LDCU.128 UR12, c[0x0][0xb10] ;  /* 0x00016200ff0c87ac */ /* 0x000ea20008000c00 */
[----:B------:R-:W3:Y:S01]  /*79a0*/  @!UP0 LDCU UR5, c[0x0][0xb0c] ;  /* 0x00016180ff0587ac */ /* 0x000ee20008000800 */
[----:B------:R-:W4:Y:S01]  /*79b0*/  @!UP0 LDCU UR10, c[0x0][0xb20] ;  /* 0x00016400ff0a87ac */ /* 0x000f220008000800 */
[----:B--2---:R-:W-:Y:S02]  /*79c0*/  UIMAD.WIDE.U32 UR8, UR38, UR12, URZ ;  /* 0x0000000c260872a5 */ /* 0x004fe4000f8e00ff */
[----:B------:R-:W-:Y:S02]  /*79d0*/  UIMAD.WIDE.U32 UR6, UR37, UR15, URZ ;  /* 0x0000000f250672a5 */ /* 0x000fe4000f8e00ff */
[----:B------:R-:W-:Y:S03]  /*79e0*/  @!UP0 UISETP.NE.AND UP1, UPT, UR14, 0x1, UPT ;  /* 0x000000010e00888c */ /* 0x000fe6000bf25270 */
[----:B------:R-:W-:Y:S01]  /*79f0*/  @!UP0 UMOV UR4, UR9 ;  /* 0x0000000900048c82 */ /* 0x000fe20008000000 */
[----:B---3--:R-:W-:Y:S02]  /*7a00*/  @!UP0 UISETP.NE.AND UP2, UPT, UR5, 0x1, UPT ;  /* 0x000000010500888c */ /* 0x008fe4000bf45270 */
[----:B------:R-:W-:Y:S01]  /*7a10*/  @!UP0 USHF.R.U32.HI UR4, URZ, UR13, UR4 ;  /* 0x0000000dff048299 */ /* 0x000fe20008011604 */
[----:B------:R-:W-:Y:S02]  /*7a20*/  @!UP0 UMOV UR6, UR7 ;  /* 0x0000000700068c82 */ /* 0x000fe40008000000 */
[----:B----4-:R-:W-:Y:S02]  /*7a30*/  @!UP0 USHF.R.U32.HI UR6, URZ, UR10, UR6 ;  /* 0x0000000aff068299 */ /* 0x010fe40008011606 */
[----:B------:R-:W-:Y:S02]  /*7a40*/  @!UP0 USEL UR7, UR38, UR4, !UP2 ;  /* 0x0000000426078287 */ /* 0x000fe4000d000000 */
[----:B------:R-:W-:Y:S04]  /*7a50*/  @!UP0 USEL UR6, UR37, UR6, !UP1 ;  /* 0x0000000625068287 */ /* 0x000fe8000c800000 */
[----:B------:R-:W-:Y:S02]  /*7a60*/  @!UP0 UIADD3 UR4, UPT, UPT, -UR7, UR6, URZ ;  /* 0x0000000607048290 */ /* 0x000fe4000fffe1ff */
[----:B------:R-:W-:Y:S02]  /*7a70*/  @!UP0 UIADD3 UR6, UPT, UPT, UR7, -UR6, URZ ;  /* 0x8000000607068290 */ /* 0x000fe4000fffe0ff */
[----:B------:R-:W-:Y:S02]  /*7a80*/  @!UP0 UIMAD UR38, UR4, UR5, UR38 ;  /* 0x00000005042682a4 */ /* 0x000fe4000f8e0226 */
[----:B------:R-:W-:Y:S02]  /*7a90*/  @!UP0 UIMAD UR37, UR6, UR14, UR37 ;  /* 0x0000000e062582a4 */ /* 0x000fe4000f8e0225 */
[----:B------:R-:W-:Y:S09]  /*7aa0*/  ULOP3.LUT UP0, URZ, UR62, 0x90, URZ, 0xc0, !UPT ;  /* 0x000000903eff7892 */ /* 0x000ff2000f80c0ff */
[----:B------:R-:W-:Y:S05]  /*7ab0*/  BRA.U !UP0, `(.L_x_144) ;  /* 0x00000001087c7547 */ /* 0x000fea000b800000 */
[----:B------:R-:W2:Y:S01]  /*7ac0*/  LDCU.64 UR8, c[0x4][0x80] ;  /* 0x01001000ff0877ac */ /* 0x000ea20008000a00 */
[----:B------:R-:W-:Y:S01]  /*7ad0*/  MOV R16, 0x0 ;  /* 0x0000000000107802 */ /* 0x000fe20000000f00 */
[----:B------:R-:W-:Y:S02]  /*7ae0*/  HFMA2 R12, -RZ, RZ, 0, 5.9604644775390625e-08 ;  /* 0x00000001ff0c7431 */ /* 0x000fe400000001ff */
[----:B------:R-:W-:Y:S01]  /*7af0*/  IMAD.MOV.U32 R8, RZ, RZ, 0x70 ;  /* 0x00000070ff087424 */ /* 0x000fe200078e00ff */
[----:B------:R3:W4:Y:S01]  /*7b00*/  LDC.64 R14, c[0x4][R16] ;  /* 0x01000000100e7b82 */ /* 0x0007220000000a00 */
[----:B------:R-:W1:Y:S01]  /*7b10*/  LDCU.64 UR6, c[0x4][0x88] ;  /* 0x01001100ff0677ac */ /* 0x000e620008000a00 */
[----:B------:R-:W-:Y:S01]  /*7b20*/  IMAD.MOV.U32 R13, RZ, RZ, RZ ;  /* 0x000000ffff0d7224 */ /* 0x000fe200078e00ff */
[----:B------:R-:W1:Y:S01]  /*7b30*/  LDCU.64 UR4, c[0x4][0x8] ;  /* 0x01000100ff0477ac */ /* 0x000e620008000a00 */
[----:B--2---:R-:W-:Y:S01]  /*7b40*/  MOV R5, UR9 ;  /* 0x0000000900057c02 */ /* 0x004fe20008000f00 */
[----:B------:R-:W-:Y:S01]  /*7b50*/  IMAD.U32 R4, RZ, RZ, UR8 ;  /* 0x00000008ff047e24 */ /* 0x000fe2000f8e00ff */
[----:B-1----:R-:W-:Y:S01]  /*7b60*/  MOV R7, UR7 ;  /* 0x0000000700077c02 */ /* 0x002fe20008000f00 */
[----:B------:R-:W-:Y:S01]  /*7b70*/  IMAD.U32 R6, RZ, RZ, UR6 ;  /* 0x00000006ff067e24 */ /* 0x000fe2000f8e00ff */
[----:B------:R-:W-:Y:S01]  /*7b80*/  MOV R11, UR5 ;  /* 0x00000005000b7c02 */ /* 0x000fe20008000f00 */
[----:B------:R-:W-:Y:S02]  /*7b90*/  IMAD.U32 R10, RZ, RZ, UR4 ;  /* 0x00000004ff0a7e24 */ /* 0x000fe4000f8e00ff */
[----:B------:R-:W-:Y:S07]  /*7ba0*/  LEPC R20, `(.L_x_145) ;  /* 0x000000001014794e */ /* 0x000fee0000000000 */
[----:B---345:R-:W-:Y:S05]  /*7bb0*/  CALL.ABS.NOINC R14 ;  /* 0x000000000e007343 */ /* 0x038fea0003c00000 */
.L_x_145:
[----:B------:R-:W1:Y:S01]  /*7bc0*/  LDCU.64 UR8, c[0x4][0x80] ;  /* 0x01001000ff0877ac */ /* 0x000e620008000a00 */
[----:B------:R-:W2:Y:S01]  /*7bd0*/  LDC.64 R16, c[0x4][R16] ;  /* 0x0100000010107b82 */ /* 0x000ea20000000a00 */
[----:B------:R-:W-:Y:S02]  /*7be0*/  HFMA2 R12, -RZ, RZ, 0, 5.9604644775390625e-08 ;  /* 0x00000001ff0c7431 */ /* 0x000fe400000001ff */
[----:B------:R-:W-:Y:S02]  /*7bf0*/  IMAD.MOV.U32 R8, RZ, RZ, 0x70 ;  /* 0x00000070ff087424 */ /* 0x000fe400078e00ff */
[----:B------:R-:W-:Y:S01]  /*7c00*/  IMAD.MOV.U32 R13, RZ, RZ, RZ ;  /* 0x000000ffff0d7224 */ /* 0x000fe200078e00ff */
[----:B------:R-:W3:Y:S01]  /*7c10*/  LDCU.64 UR6, c[0x4][0x88] ;  /* 0x01001100ff0677ac */ /* 0x000ee20008000a00 */
[----:B------:R-:W4:Y:S01]  /*7c20*/  LDCU.64 UR4, c[0x4][0x8] ;  /* 0x01000100ff0477ac */ /* 0x000f220008000a00 */
[----:B-1----:R-:W-:Y:S02]  /*7c30*/  MOV R4, UR8 ;  /* 0x0000000800047c02 */ /* 0x002fe40008000f00 */
[----:B------:R-:W-:Y:S02]  /*7c40*/  MOV R5, UR9 ;  /* 0x0000000900057c02 */ /* 0x000fe40008000f00 */
[----:B---3--:R-:W-:Y:S01]  /*7c50*/  MOV R7, UR7 ;  /* 0x0000000700077c02 */ /* 0x008fe20008000f00 */
[----:B------:R-:W-:Y:S01]  /*7c60*/  IMAD.U32 R6, RZ, RZ, UR6 ;  /* 0x00000006ff067e24 */ /* 0x000fe2000f8e00ff */
[----:B----4-:R-:W-:Y:S01]  /*7c70*/  MOV R11, UR5 ;  /* 0x00000005000b7c02 */ /* 0x010fe20008000f00 */
[----:B------:R-:W-:Y:S02]  /*7c80*/  IMAD.U32 R10, RZ, RZ, UR4 ;  /* 0x00000004ff0a7e24 */ /* 0x000fe4000f8e00ff */
[----:B------:R-:W-:Y:S07]  /*7c90*/  LEPC R20, `(.L_x_144) ;  /* 0x000000001014794e */ /* 0x000fee0000000000 */
[----:B--2---:R-:W-:Y:S05]  /*7ca0*/  CALL.ABS.NOINC R16 ;  /* 0x0000000010007343 */ /* 0x004fea0003c00000 */
.L_x_144:
[----:B------:R-:W-:Y:S01]  /*7cb0*/  ISETP.NE.U32.AND P3, PT, R62, RZ, PT ;  /* 0x000000ff3e00720c */ /* 0x000fe20003f65070 */
[----:B------:R-:W-:Y:S01]  /*7cc0*/  UISETP.NE.AND UP1, UPT, UR63, URZ, UPT ;  /* 0x000000ff3f00728c */ /* 0x000fe2000bf25270 */
[----:B------:R-:W-:Y:S02]  /*7cd0*/  ISETP.NE.U32.AND P4, PT, R58, RZ, PT ;  /* 0x000000ff3a00720c */ /* 0x000fe40003f85070 */
[----:B------:R-:W-:Y:S02]  /*7ce0*/  ISETP.NE.AND.EX P3, PT, R63, RZ, PT, P3 ;  /* 0x000000ff3f00720c */ /* 0x000fe40003f65330 */
[----:B------:R-:W-:Y:S02]  /*7cf0*/  PLOP3.LUT P1, PT, PT, PT, PT, 0x8, 0x80 ;  /* 0x000000000080781c */ /* 0x000fe40003f2e170 */
[----:B------:R-:W-:Y:S02]  /*7d00*/  PLOP3.LUT P0, PT, PT, PT, UP1, 0x80, 0x8 ;  /* 0x000000000008781c */ /* 0x000fe40003f0f018 */
[----:B------:R-:W-:Y:S02]  /*7d10*/  ISETP.NE.AND.EX P4, PT, R59, RZ, PT, P4 ;  /* 0x000000ff3b00720c */ /* 0x000fe40003f85340 */
[----:B------:R-:W2:Y:S09]  /*7d20*/  @UP1 LDCU.64 UR4, c[0x0][0x888] ;  /* 0x00011100ff0417ac */ /* 0x000eb20008000a00 */
[----:B------:R-:W-:Y:S01]  /*7d30*/  @P0 PLOP3.LUT P1, PT, P3, PT, PT, 0x80, 0x8 ;  /* 0x000000000008081c */ /* 0x000fe20001f2f070 */
[----:B--2---:R-:W-:Y:S04]  /*7d40*/  @UP1 UISETP.NE.U32.AND UP0, UPT, UR4, URZ, UPT ;  /* 0x000000ff0400128c */ /* 0x004fe8000bf05070 */
[----:B------:R-:W-:Y:S04]  /*7d50*/  @UP1 UISETP.NE.AND.EX UP0, UPT, UR5, URZ, UPT, UP0 ;  /* 0x000000ff0500128c */ /* 0x000fe8000bf05300 */
[----:B------:R-:W-:Y:S01]  /*7d60*/  @UP1 USEL UR4, URZ, 0xffffffff, UP0 ;  /* 0xffffffffff041887 */ /* 0x000fe20008000000 */
[----:B------:R-:W-:Y:S11]  /*7d70*/  @!P3 BRA `(.L_x_146) ;  /* 0x000000000030b947 */ /* 0x000ff60003800000 */
[----:B------:R-:W-:Y:S01]  /*7d80*/  ISETP.NE.U32.AND P2, PT, R60, RZ, PT ;  /* 0x000000ff3c00720c */ /* 0x000fe20003f45070 */
[----:B------:R-:W2:Y:S01]  /*7d90*/  LDCU.64 UR6, c[0x0][0x358] ;  /* 0x00006b00ff0677ac */ /* 0x000ea20008000a00 */
[----:B------:R-:W-:Y:S02]  /*7da0*/  IMAD.MOV.U32 R65, RZ, RZ, 0x1 ;  /* 0x00000001ff417424 */ /* 0x000fe400078e00ff */
[----:B------:R-:W-:Y:S11]  /*7db0*/  ISETP.NE.AND.EX P2, PT, R61, RZ, PT, P2 ;  /* 0x000000ff3d00720c */ /* 0x000ff60003f45320 */
[----:B------:R-:W-:Y:S02]  /*7dc0*/  @!UPT UIADD3 URZ, UPT, UPT, URZ, URZ, URZ ;  /* 0x000000fffffff290 */ /* 0x000fe4000fffe0ff */
[----:B------:R-:W3:Y:S01]  /*7dd0*/  @P2 LDC.64 R4, c[0x0][0x888] ;  /* 0x00022200ff042b82 */ /* 0x000ee20000000a00 */
[----:B-1----:R-:W-:Y:S04]  /*7de0*/  @P2 IMAD R0, R62, UR36, RZ ;  /* 0x000000243e002c24 */ /* 0x002fe8000f8e02ff */
[----:B---3--:R-:W-:Y:S04]  /*7df0*/  @P2 IMAD.WIDE R4, R0, 0x4, R4 ;  /* 0x0000000400042825 */ /* 0x008fe800078e0204 */
[----:B------:R-:W-:Y:S01]  /*7e00*/  HFMA2 R0, -RZ, RZ, 0, 5.9604644775390625e-08 ;  /* 0x00000001ff007431 */ /* 0x000fe200000001ff */
[----:B--2--5:R2:W5:Y:S04]  /*7e10*/  @P2 LDG.E R42, desc[UR6][R4.64] ;  /* 0x00000006042a2981 */ /* 0x024568000c1e1900 */
[----:B------:R-:W-:Y:S01]  /*7e20*/  @!P2 PRMT R65, R0, 0x7610, R65 ;  /* 0x000076100041a816 */ /* 0x000fe20000000041 */
[----:B--2---:R-:W3:Y:S06]  /*7e30*/  @!P2 LDC R42, c[0x0][0x880] ;  /* 0x00022000ff2aab82 */ /* 0x004eec0000000800 */
.L_x_146:
[----:B------:R-:W-:Y:S05]  /*7e40*/  @!P4 BRA `(.L_x_147) ;  /* 0x000000000024c947 */ /* 0x000fea0003800000 */
[----:B------:R-:W-:Y:S01]  /*7e50*/  ISETP.NE.U32.AND P2, PT, R56, RZ, PT ;  /* 0x000000ff3800720c */ /* 0x000fe20003f45070 */
[----:B------:R-:W2:Y:S03]  /*7e60*/  LDCU.64 UR6, c[0x0][0x358] ;  /* 0x00006b00ff0677ac */ /* 0x000ea60008000a00 */
[----:B------:R-:W-:Y:S11]  /*7e70*/  ISETP.NE.AND.EX P2, PT, R57, RZ, PT, P2 ;  /* 0x000000ff3900720c */ /* 0x000ff60003f45320 */
[----:B------:R-:W-:Y:S02]  /*7e80*/  @!UPT UIADD3 URZ, UPT, UPT, URZ, URZ, URZ ;  /* 0x000000fffffff290 */ /* 0x000fe4000fffe0ff */
[----:B------:R-:W4:Y:S01]  /*7e90*/  @P2 LDC.64 R4, c[0x0][0x8a8] ;  /* 0x00022a00ff042b82 */ /* 0x000f220000000a00 */
[----:B-1----:R-:W-:Y:S04]  /*7ea0*/  @P2 IMAD R0, R58, UR36, RZ ;  /* 0x000000243a002c24 */ /* 0x002fe8000f8e02ff */
[----:B----4-:R-:W-:Y:S05]  /*7eb0*/  @P2 IMAD.WIDE R4, R0, 0x4, R4 ;  /* 0x0000000400042825 */ /* 0x010fea00078e0204 */
[----:B--2--5:R2:W5:Y:S02]  /*7ec0*/  @P2 LDG.E R41, desc[UR6][R4.64] ;  /* 0x0000000604292981 */ /* 0x024564000c1e1900 */
[----:B--2---:R-:W4:Y:S02]  /*7ed0*/  @!P2 LDC R41, c[0x0][0x8a0] ;  /* 0x00022800ff29ab82 */ /* 0x004f240000000800 */
.L_x_147:
[----:B---3-5:R-:W-:Y:S01]  /*7ee0*/  @P0 FSETP.NEU.AND P4, PT, R42, RZ, PT ;  /* 0x000000ff2a00020b */ /* 0x028fe20003f8d000 */
[----:B-1----:R-:W-:Y:S01]  /*7ef0*/  IMAD.U32 R0, RZ, RZ, UR4 ;  /* 0x00000004ff007e24 */ /* 0x002fe2000f8e00ff */
[----:B------:R-:W-:Y:S01]  /*7f00*/  @P0 LOP3.LUT P2, RZ, R65, 0xff, RZ, 0xc0, !PT ;  /* 0x000000ff41ff0812 */ /* 0x000fe2000784c0ff */
[----:B------:R-:W-:Y:S01]  /*7f10*/  BSSY B1, `(.L_x_148) ;  /* 0x0000034000017945 */ /* 0x000fe20003800000 */
[----:B------:R-:W-:Y:S02]  /*7f20*/  @P0 SEL R3, RZ, 0xffffffff, P4 ;  /* 0xffffffffff030807 */ /* 0x000fe40002000000 */
[----:B------:R-:W-:Y:S02]  /*7f30*/  CS2R R54, SRZ ;  /* 0x0000000000367805 */ /* 0x000fe4000001ff00 */
[----:B------:R-:W-:Y:S02]  /*7f40*/  LEA R17, R40, UR46, 0x3 ;  /* 0x0000002e28117c11 */ /* 0x000fe4000f8e18ff */
[----:B------:R-:W-:Y:S02]  /*7f50*/  CS2R R52, SRZ ;  /* 0x0000000000347805 */ /* 0x000fe4000001ff00 */
[----:B------:R-:W-:Y:S01]  /*7f60*/  @P1 SEL R3, R0, R3, !P2 ;  /* 0x0000000300031207 */ /* 0x000fe20005000000 */
[----:B------:R-:W-:Y:S01]  /*7f70*/  IMAD.U32 R0, RZ, RZ, UR45 ;  /* 0x0000002dff007e24 */ /* 0x000fe2000f8e00ff */
[----:B------:R-:W-:Y:S02]  /*7f80*/  PLOP3.LUT P5, PT, PT, PT, PT, 0x8, 0x80 ;  /* 0x000000000080781c */ /* 0x000fe40003fae170 */
[----:B------:R-:W-:Y:S02]  /*7f90*/  CS2R R46, SRZ ;  /* 0x00000000002e7805 */ /* 0x000fe4000001ff00 */
[----:B------:R-:W-:Y:S02]  /*7fa0*/  @P0 LOP3.LUT R3, R3, 0x1, RZ, 0xc0, !PT ;  /* 0x0000000103030812 */ /* 0x000fe400078ec0ff */
[----:B------:R-:W-:Y:S02]  /*7fb0*/  CS2R R44, SRZ ;  /* 0x00000000002c7805 */ /* 0x000fe4000001ff00 */
[----:B------:R-:W-:Y:S02]  /*7fc0*/  LEA R0, R0, UR46, 0x3 ;  /* 0x0000002e00007c11 */ /* 0x000fe4000f8e18ff */
[----:B------:R-:W-:Y:S02]  /*7fd0*/  CS2R R50, SRZ ;  /* 0x0000000000327805 */ /* 0x000fe4000001ff00 */
[----:B------:R-:W-:Y:S02]  /*7fe0*/  ISETP.NE.U32.OR P6, PT, R3, 0x1, !P0 ;  /* 0x000000010300780c */ /* 0x000fe400047c5470 */
[----:B------:R-:W-:Y:S02]  /*7ff0*/  CS2R R48, SRZ ;  /* 0x0000000000307805 */ /* 0x000fe4000001ff00 */
[----:B------:R-:W-:Y:S02]  /*8000*/  LOP3.LUT R3, R71, 0x1, RZ, 0x3c, !PT ;  /* 0x0000000147037812 */ /* 0x000fe400078e3cff */
[----:B------:R-:W-:Y:S07]  /*8010*/  P2R R73, PR, RZ, 0x40 ;  /* 0x00000040ff497803 */ /* 0x000fee0000000000 */
[----:B------:R-:W-:Y:S04]  /*8020*/  @P6 SHF.L.U32 R4, R3, 0x1f, RZ ;  /* 0x0000001f03046819 */ /* 0x000fe800000006ff */
[----:B------:R1:W2:Y:S02]  /*8030*/  @P6 SYNCS.PHASECHK.TRANS64.TRYWAIT P0, [R0+URZ+0x3c0], R4 ;  /* 0x0003c004000065a7 */ /* 0x0002a400080011ff */
[----:B-1----:R-:W-:Y:S04]  /*8040*/  SHF.L.U32 R4, R70, 0x1f, RZ ;  /* 0x0000001f46047819 */ /* 0x002fe800000006ff */
[----:B------:R1:W3:Y:S01]  /*8050*/  SYNCS.PHASECHK.TRANS64.TRYWAIT P4, [R17+URZ+0x410], R4 ;  /* 0x00041004110075a7 */ /* 0x0002e200080811ff */
[----:B--2---:R-:W-:Y:S01]  /*8060*/  @P6 PLOP3.LUT P5, PT, P0, PT, PT, 0x8, 0x80 ;  /* 0x000000000080681c */ /* 0x004fe200007ae170 */
[----:B------:R-:W-:Y:S01]  /*8070*/  @!UPT UIADD3 URZ, UPT, UPT, URZ, URZ, URZ ;  /* 0x000000fffffff290 */ /* 0x000fe2000fffe0ff */
[----:B-1----:R-:W-:Y:S11]  /*8080*/  @!P6 BRA `(.L_x_149) ;  /* 0x000000000070e947 */ /* 0x002ff60003800000 */
[----:B------:R-:W-:Y:S01]  /*8090*/  ISETP.NE.U32.AND P0, PT, RZ, UR58, PT ;  /* 0x0000003aff007c0c */ /* 0x000fe2000bf05070 */
[----:B------:R-:W-:Y:S01]  /*80a0*/  BSSY B0, `(.L_x_150) ;  /* 0x000000e000007945 */ /* 0x000fe20003800000 */
[----:B------:R-:W-:Y:S02]  /*80b0*/  FSETP.NEU.AND P2, PT, R42, RZ, PT ;  /* 0x000000ff2a00720b */ /* 0x000fe40003f4d000 */
[----:B------:R-:W-:Y:S02]  /*80c0*/  ISETP.NE.AND.EX P0, PT, RZ, UR59, PT, P0 ;  /* 0x0000003bff007c0c */ /* 0x000fe4000bf05300 */
[----:B------:R-:W-:Y:S02]  /*80d0*/  LOP3.LUT P1, RZ, R65, 0xff, RZ, 0xc0, !PT ;  /* 0x000000ff41ff7812 */ /* 0x000fe4000782c0ff */
[----:B------:R-:W-:Y:S02]  /*80e0*/  SEL R5, RZ, 0xffffffff, P2 ;  /* 0xffffffffff057807 */ /* 0x000fe40001000000 */
[----:B------:R-:W-:Y:S04]  /*80f0*/  SEL R6, RZ, 0xffffffff, P0 ;  /* 0xffffffffff067807 */ /* 0x000fe80000000000 */
[----:B------:R-:W-:Y:S04]  /*8100*/  @P3 SEL R5, R6, R5, !P1 ;  /* 0x0000000506053207 */ /* 0x000fe80004800000 */
[----:B------:R-:W-:Y:S04]  /*8110*/  LOP3.LUT R5, R5, 0x1, RZ, 0xc0, !PT ;  /* 0x0000000105057812 */ /* 0x000fe800078ec0ff */
[----:B------:R-:W-:Y:S01]  /*8120*/  ISETP.NE.U32.AND P0, PT, R5, 0x1, PT ;  /* 0x000000010500780c */ /* 0x000fe20003f05070 */
[----:B------:R-:W-:Y:S01]  /*8130*/  IMAD.U32 R5, RZ, RZ, UR45 ;  /* 0x0000002dff057e24 */ /* 0x000fe2000f8e00ff */
[----:B------:R-:W-:Y:S11]  /*8140*/  @!P5 BRA `(.L_x_151) ;  /* 0x00000000000cd947 */ /* 0x000ff60003800000 */
[----:B------:R-:W-:Y:S04]  /*8150*/  SHF.L.U32 R3, R3, 0x1f, RZ ;  /* 0x0000001f03037819 */ /* 0x000fe800000006ff */
[----:B------:R-:W1:Y:S02]  /*8160*/  SYNCS.PHASECHK.TRANS64.TRYWAIT P1, [R0+URZ+0x3c0], R3 ;  /* 0x0003c003000075a7 */ /* 0x000e6400080211ff */
[----:B-1----:R-:W-:Y:S05]  /*8170*/  @!P1 BRA `(.L_x_152) ;  /* 0x0000002c00a09947 */ /* 0x002fea0003800000 */
.L_x_151:
[----:B------:R-:W-:Y:S05]  /*8180*/  BSYNC B0 ;  /* 0x0000000000007941 */ /* 0x000fea0003800000 */
.L_x_150:
[----:B-1----:R-:W-:Y:S01]  /*8190*/  @P0 IMAD R0, R5, 0xc00, R64 ;  /* 0x00000c0005000824 */ /* 0x002fe200078e0240 */
[----:B------:R-:W-:Y:S02]  /*81a0*/  CS2R R50, SRZ ;  /* 0x0000000000327805 */ /* 0x000fe4000001ff00 */
[----:B------:R-:W-:Y:S02]  /*81b0*/  CS2R R48, SRZ ;  /* 0x0000000000307805 */ /* 0x000fe4000001ff00 */
[----:B------:R-:W-:Y:S02]  /*81c0*/  CS2R R46, SRZ ;  /* 0x00000000002e7805 */ /* 0x000fe4000001ff00 */
[----:B------:R-:W-:Y:S01]  /*81d0*/  CS2R R44, SRZ ;  /* 0x00000000002c7805 */ /* 0x000fe2000001ff00 */
[----:B------:R-:W-:Y:S01]  /*81e0*/  IMAD.MOV.U32 R54, RZ, RZ, RZ ;  /* 0x000000ffff367224 */ /* 0x000fe200078e00ff */
[----:B------:R-:W-:Y:S02]  /*81f0*/  CS2R R52, SRZ ;  /* 0x0000000000347805 */ /* 0x000fe4000001ff00 */
[----:B------:R-:W-:Y:S01]  /*8200*/  @P0 LEA R0, R0, UR46, 0x1 ;  /* 0x0000002e00000c11 */ /* 0x000fe2000f8e08ff */
[----:B------:R-:W-:Y:S05]  /*8210*/  @P0 WARPSYNC.ALL ;  /* 0x0000000000000948 */ /* 0x000fea0003800000 */
[----:B------:R1:W2:Y:S04]  /*8220*/  @P0 LDSM.16.M88.4 R48, [R0+0x500] ;  /* 0x000500000030083b */ /* 0x0002a80000000200 */
[----:B------:R1:W1:Y:S04]  /*8230*/  @P0 LDSM.16.M88.4 R44, [R0+0xd00] ;  /* 0x000d0000002c083b */ /* 0x0002680000000200 */
[----:B------:R1:W1:Y:S02]  /*8240*/  @P0 LDSM.16.M88.4 R52, [R0+0x1500] ;  /* 0x001500000034083b */ /* 0x0002640000000200 */
.L_x_149:
[----:B------:R-:W-:Y:S05]  /*8250*/  BSYNC B1 ;  /* 0x0000000000017941 */ /* 0x000fea0003800000 */
.L_x_148:
[----:B-1----:R-:W-:Y:S04]  /*8260*/  LEA.HI R0, R40, R40, RZ, 0x1 ;  /* 0x0000002828007211 */ /* 0x002fe800078f08ff */
[----:B------:R-:W-:Y:S02]  /*8270*/  SHF.R.U32.HI R3, RZ, 0x1, R0 ;  /* 0x00000001ff037819 */ /* 0x000fe40000011600 */
[----:B------:R-:W-:Y:S03]  /*8280*/  LOP3.LUT R0, R0, 0xffe, RZ, 0xc0, !PT ;  /* 0x00000ffe00007812 */ /* 0x000fe600078ec0ff */
[----:B------:R-:W-:Y:S02]  /*8290*/  IMAD R3, R3, 0x30, R2 ;  /* 0x0000003003037824 */ /* 0x000fe400078e0202 */
[----:B------:R-:W-:Y:S04]  /*82a0*/  IMAD.IADD R0, R40, 0x1, -R0 ;  /* 0x0000000128007824 */ /* 0x000fe800078e0a00 */
[----:B------:R-:W-:Y:S05]  /*82b0*/  IMAD R16, R0, 0x100000, R3 ;  /* 0x0010000000107824 */ /* 0x000fea00078e0203 */
[----:B------:R-:W-:Y:S04]  /*82c0*/  SHF.R.U32.HI R0, RZ, 0x15, R16 ;  /* 0x00000015ff007819 */ /* 0x000fe80000011610 */
[----:B------:R-:W-:Y:S01]  /*82d0*/  LOP3.LUT P0, RZ, R0, 0x3, R66, 0x48, !PT ;  /* 0x0000000300ff7812 */ /* 0x000fe20007804842 */
[----:B------:R-:W-:Y:S01]  /*82e0*/  @!UPT UIADD3 URZ, UPT, UPT, URZ, URZ, URZ ;  /* 0x000000fffffff290 */ /* 0x000fe2000fffe0ff */
[----:B---3--:R-:W-:Y:S11]  /*82f0*/  @P4 BRA `(.L_x_153) ;  /* 0x0000000000084947 */ /* 0x008ff60003800000 */
[----:B------:R-:W1:Y:S02]  /*8300*/  SYNCS.PHASECHK.TRANS64.TRYWAIT P1, [R17+URZ+0x410], R4 ;  /* 0x00041004110075a7 */ /* 0x000e6400080211ff */
[----:B-1----:R-:W-:Y:S05]  /*8310*/  @!P1 BRA `(.L_x_154) ;  /* 0x0000002c004c9947 */ /* 0x002fea0003800000 */
.L_x_153:
[----:B------:R-:W-:Y:S05]  /*8320*/  @!P0 BRA `(.L_x_155) ;  /* 0x0000000000408947 */ /* 0x000fea0003800000 */
[----:B------:R-:W3:Y:S01]  /*8330*/  LDCU.64 UR8, c[0x4][0x70] ;  /* 0x01000e00ff0877ac */ /* 0x000ee20008000a00 */
[----:B------:R-:W-:Y:S01]  /*8340*/  MOV R15, 0x0 ;  /* 0x00000000000f7802 */ /* 0x000fe20000000f00 */
[----:B------:R-:W-:Y:S02]  /*8350*/  HFMA2 R12, -RZ, RZ, 0, 5.9604644775390625e-08 ;  /* 0x00000001ff0c7431 */ /* 0x000fe400000001ff */
[----:B------:R-:W-:Y:S02]  /*8360*/  IMAD.MOV.U32 R8, RZ, RZ, 0x192 ;  /* 0x00000192ff087424 */ /* 0x000fe400078e00ff */
[----:B------:R-:W-:Y:S01]  /*8370*/  IMAD.MOV.U32 R13, RZ, RZ, RZ ;  /* 0x000000ffff0d7224 */ /* 0x000fe200078e00ff */
[----:B------:R-:W5:Y:S01]  /*8380*/  LDCU.64 UR6, c[0x4][0x78] ;  /* 0x01000f00ff0677ac */ /* 0x000f620008000a00 */
[----:B------:R-:W2:Y:S01]  /*8390*/  LDC.64 R14, c[0x4][R15] ;  /* 0x010000000f0e7b82 */ /* 0x000ea20000000a00 */
[----:B------:R-:W4:Y:S01]  /*83a0*/  LDCU.64 UR4, c[0x4][0x10] ;  /* 0x01000200ff0477ac */ /* 0x000f220008000a00 */
[----:B---3--:R-:W-:Y:S01]  /*83b0*/  MOV R5, UR9 ;  /* 0x0000000900057c02 */ /* 0x008fe20008000f00 */
[----:B-1----:R-:W-:Y:S01]  /*83c0*/  IMAD.U32 R4, RZ, RZ, UR8 ;  /* 0x00000008ff047e24 */ /* 0x002fe2000f8e00ff */
[----:B-----5:R-:W-:Y:S01]  /*83d0*/  MOV R7, UR7 ;  /* 0x0000000700077c02 */ /* 0x020fe20008000f00 */
[----:B------:R-:W-:Y:S01]  /*83e0*/  IMAD.U32 R6, RZ, RZ, UR6 ;  /* 0x00000006ff067e24 */ /* 0x000fe2000f8e00ff */
[----:B----4-:R-:W-:Y:S01]  /*83f0*/  MOV R11, UR5 ;  /* 0x00000005000b7c02 */ /* 0x010fe20008000f00 */
[----:B------:R-:W-:Y:S02]  /*8400*/  IMAD.U32 R10, RZ, RZ, UR4 ;  /* 0x00000004ff0a7e24 */ /* 0x000fe4000f8e00ff */
[----:B------:R-:W-:Y:S07]  /*8410*/  LEPC R20, `(.L_x_155) ;  /* 0x000000001014794e */ /* 0x000fee0000000000 */
[----:B--2---:R-:W-:Y:S05]  /*8420*/  CALL.ABS.NOINC R14 ;  /* 0x000000000e007343 */ /* 0x004fea0003c00000 */
.L_x_155:
[----:B------:R-:W-:Y:S05]  /*8430*/  WARPSYNC.ALL ;  /* 0x0000000000007948 */ /* 0x000fea0003800000 */
[C---:B------:R-:W-:Y:S01]  /*8440*/  R2UR UR4, R16.reuse ;  /* 0x00000000100472ca */ /* 0x040fe200000e0000 */
[----:B------:R-:W-:Y:S05]  /*8450*/  VIADD R0, R16, 0x10 ;  /* 0x0000001010007836 */ /* 0x000fea0000000000 */
[----:B------:R-:W-:Y:S04]  /*8460*/  SHF.R.U32.HI R0, RZ, 0x15, R0 ;  /* 0x00000015ff007819 */ /* 0x000fe80000011600 */
[----:B------:R-:W-:Y:S03]  /*8470*/  LOP3.LUT P0, RZ, R0, 0x3, R66, 0x48, !PT ;  /* 0x0000000300ff7812 */ /* 0x000fe60007804842 */
[----:B------:R-:W3:Y:S10]  /*8480*/  LDTM.16dp256bit.x2 R32, tmem[UR4] ;  /* 0x00000004002079ee */ /* 0x000ef400080a0000 */
[----:B---3--:R-:W-:Y:S05]  /*8490*/  @!P0 BRA `(.L_x_156) ;  /* 0x0000000000408947 */ /* 0x008fea0003800000 */
        /* <DEDUP_REMOVED lines=16> */
.L_x_156:
[----:B------:R-:W-:Y:S05]  /*85a0*/  WARPSYNC.ALL ;  /* 0x0000000000007948 */ /* 0x000fea0003800000 */
[C---:B------:R-:W-:Y:S01]  /*85b0*/  R2UR UR4, R16.reuse ;  /* 0x00000000100472ca */ /* 0x040fe200000e0000 */
[----:B------:R-:W-:Y:S05]  /*85c0*/  VIADD R0, R16, 0x20 ;  /* 0x0000002010007836 */ /* 0x000fea0000000000 */
[----:B------:R-:W-:Y:S04]  /*85d0*/  SHF.R.U32.HI R0, RZ, 0x15, R0 ;  /* 0x00000015ff007819 */ /* 0x000fe80000011600 */
[----:B------:R-:W-:Y:S03]  /*85e0*/  LOP3.LUT P0, RZ, R0, 0x3, R66, 0x48, !PT ;  /* 0x0000000300ff7812 */ /* 0x000fe60007804842 */
[----:B------:R-:W3:Y:S10]  /*85f0*/  LDTM.16dp256bit.x2 R24, tmem[UR4+0x10] ;  /* 0x00001004001879ee */ /* 0x000ef400080a0000 */
        /* <DEDUP_REMOVED lines=17> */
.L_x_157:
[----:B------:R-:W-:Y:S01]  /*8710*/  ISETP.NE.AND P0, PT, R72, RZ, PT ;  /* 0x000000ff4800720c */ /* 0x000fe20003f05270 */
[----:B------:R-:W-:Y:S05]  /*8720*/  WARPSYNC.ALL ;  /* 0x0000000000007948 */ /* 0x000fea0003800000 */
[----:B------:R-:W-:Y:S01]  /*8730*/  HADD2.F32 R43, -RZ, R47.H0_H0 ;  /* 0x2000002fff2b7230 */ /* 0x000fe20000004100 */
[----:B------:R-:W-:Y:S01]  /*8740*/  R2UR UR4, R16 ;  /* 0x00000000100472ca */ /* 0x000fe200000e0000 */
[C---:B----4-:R-:W-:Y:S01]  /*8750*/  FMUL R0, R41.reuse, R32 ;  /* 0x0000002029007220 */ /* 0x050fe20000400000 */
[--C-:B--2---:R-:W-:Y:S02]  /*8760*/  HADD2.F32 R32, -RZ, R48.reuse.H0_H0 ;  /* 0x20000030ff207230 */ /* 0x104fe40000004100 */
[C---:B------:R-:W-:Y:S01]  /*8770*/  FMUL R3, R41.reuse, R33 ;  /* 0x0000002129037220 */ /* 0x040fe20000400000 */
[----:B------:R-:W-:Y:S02]  /*8780*/  HADD2.F32 R33, -RZ, R48.H1_H1 ;  /* 0x30000030ff217230 */ /* 0x000fe40000004100 */
[C---:B------:R-:W-:Y:S01]  /*8790*/  FMUL R12, R41.reuse, R34 ;  /* 0x00000022290c7220 */ /* 0x040fe20000400000 */
[--C-:B------:R-:W-:Y:S02]  /*87a0*/  HADD2.F32 R34, -RZ, R49.reuse.H0_H0 ;  /* 0x20000031ff227230 */ /* 0x100fe40000004100 */
[C---:B------:R-:W-:Y:S01]  /*87b0*/  FFMA R0, R42.reuse, R32, R0 ;  /* 0x000000202a007223 */ /* 0x040fe20000000000 */
[C---:B------:R-:W-:Y:S01]  /*87c0*/  FMUL R13, R41.reuse, R35 ;  /* 0x00000023290d7220 */ /* 0x040fe20000400000 */
[----:B------:R-:W-:Y:S02]  /*87d0*/  HADD2.F32 R35, -RZ, R49.H1_H1 ;  /* 0x30000031ff237230 */ /* 0x000fe40000004100 */
[C---:B------:R-:W-:Y:S01]  /*87e0*/  FFMA R3, R42.reuse, R33, R3 ;  /* 0x000000212a037223 */ /* 0x040fe20000000003 */
[C---:B------:R-:W-:Y:S01]  /*87f0*/  FFMA R12, R42.reuse, R34, R12 ;  /* 0x000000222a0c7223 */ /* 0x040fe2000000000c */
[----:B------:R-:W-:Y:S01]  /*8800*/  FMUL R14, R41, R36 ;  /* 0x00000024290e7220 */ /* 0x000fe20000400000 */
[----:B-1----:R-:W1:Y:S01]  /*8810*/  LDTM.16dp256bit.x2 R4, tmem[UR4+0x20] ;  /* 0x00002004000479ee */ /* 0x002e6200080a0000 */
[----:B------:R-:W-:Y:S01]  /*8820*/  NOP ;  /* 0x0000000000007918 */ /* 0x000fe20000000000 */
[----:B------:R-:W-:Y:S01]  /*8830*/  F2FP.F16.F32.PACK_AB R32, R3, R0 ;  /* 0x000000000320723e */ /* 0x000fe200000000ff */
[C---:B------:R-:W-:Y:S01]  /*8840*/  FFMA R13, R42.reuse, R35, R13 ;  /* 0x000000232a0d7223 */ /* 0x040fe2000000000d */
[--C-:B------:R-:W-:Y:S01]  /*8850*/  HADD2.F32 R36, -RZ, R50.reuse.H0_H0 ;  /* 0x20000032ff247230 */ /* 0x100fe20000004100 */
[----:B------:R-:W-:Y:S01]  /*8860*/  R2UR UR5, R17 ;  /* 0x00000000110572ca */ /* 0x000fe200000e0000 */
[C---:B------:R-:W-:Y:S01]  /*8870*/  FMUL R15, R41.reuse, R37 ;  /* 0x00000025290f7220 */ /* 0x040fe20000400000 */
[----:B------:R-:W-:Y:S01]  /*8880*/  FMUL R16, R41, R38 ;  /* 0x0000002629107220 */ /* 0x000fe20000400000 */
[----:B------:R-:W-:Y:S01]  /*8890*/  HADD2.F32 R37, -RZ, R50.H1_H1 ;  /* 0x30000032ff257230 */ /* 0x000fe20000004100 */
[----:B------:R-:W-:Y:S01]  /*88a0*/  F2FP.F16.F32.PACK_AB R33, R13, R12 ;  /* 0x0000000c0d21723e */ /* 0x000fe200000000ff */
[C---:B------:R-:W-:Y:S01]  /*88b0*/  FFMA R14, R42.reuse, R36, R14 ;  /* 0x000000242a0e7223 */ /* 0x040fe2000000000e */
[C---:B------:R-:W-:Y:S01]  /*88c0*/  FMUL R17, R41.reuse, R39 ;  /* 0x0000002729117220 */ /* 0x040fe20000400000 */
[--C-:B------:R-:W-:Y:S02]  /*88d0*/  HADD2.F32 R38, -RZ, R51.reuse.H0_H0 ;  /* 0x20000033ff267230 */ /* 0x100fe40000004100 */
[C---:B------:R-:W-:Y:S01]  /*88e0*/  FFMA R15, R42.reuse, R37, R15 ;  /* 0x000000252a0f7223 */ /* 0x040fe2000000000f */
[----:B------:R-:W-:Y:S02]  /*88f0*/  HADD2.F32 R39, -RZ, R51.H1_H1 ;  /* 0x30000033ff277230 */ /* 0x000fe40000004100 */
[C---:B------:R-:W-:Y:S01]  /*8900*/  FMUL R20, R41.reuse, R26 ;  /* 0x0000001a29147220 */ /* 0x040fe20000400000 */
[----:B------:R-:W-:Y:S01]  /*8910*/  FMUL R21, R41, R27 ;  /* 0x0000001b29157220 */ /* 0x000fe20000400000 */
[--C-:B------:R-:W-:Y:S01]  /*8920*/  HADD2.F32 R26, -RZ, R44.reuse.H0_H0 ;  /* 0x2000002cff1a7230 */ /* 0x100fe20000004100 */
[----:B------:R-:W-:Y:S01]  /*8930*/  F2FP.F16.F32.PACK_AB R34, R15, R14 ;  /* 0x0000000e0f22723e */ /* 0x000fe200000000ff */
[C---:B------:R-:W-:Y:S01]  /*8940*/  FFMA R16, R42.reuse, R38, R16 ;  /* 0x000000262a107223 */ /* 0x040fe20000000010 */
[C---:B------:R-:W-:Y:S01]  /*8950*/  FFMA R17, R42.reuse, R39, R17 ;  /* 0x000000272a117223 */ /* 0x040fe20000000011 */
[----:B------:R-:W-:Y:S01]  /*8960*/  UIADD3 UR4, UPT, UPT, UR5, 0x430, URZ ;  /* 0x0000043005047890 */ /* 0x000fe2000fffe0ff */
[C---:B------:R-:W-:Y:S01]  /*8970*/  FMUL R18, R41.reuse, R24 ;  /* 0x0000001829127220 */ /* 0x040fe20000400000 */
[----:B------:R-:W-:Y:S02]  /*8980*/  HADD2.F32 R27, -RZ, R44.H1_H1 ;  /* 0x3000002cff1b7230 */ /* 0x000fe40000004100 */
[----:B------:R-:W-:Y:S01]  /*8990*/  FMUL R22, R41, R28 ;  /* 0x0000001c29167220 */ /* 0x000fe20000400000 */
[----:B------:R-:W-:Y:S01]  /*89a0*/  UPRMT UR4, UR44, 0x654, UR4 ;  /* 0x000006542c047896 */ /* 0x000fe20008000004 */
[----:B------:R-:W-:Y:S01]  /*89b0*/  F2FP.F16.F32.PACK_AB R35, R17, R16 ;  /* 0x000000101123723e */ /* 0x000fe200000000ff */
[C---:B------:R-:W-:Y:S01]  /*89c0*/  FFMA R18, R42.reuse, R26, R18 ;  /* 0x0000001a2a127223 */ /* 0x040fe20000000012 */
[--C-:B------:R-:W-:Y:S02]  /*89d0*/  HADD2.F32 R28, -RZ, R45.reuse.H0_H0 ;  /* 0x2000002dff1c7230 */ /* 0x100fe40000004100 */
[C---:B------:R-:W-:Y:S01]  /*89e0*/  FMUL R19, R41.reuse, R25 ;  /* 0x0000001929137220 */ /* 0x040fe20000400000 */
[C---:B------:R-:W-:Y:S01]  /*89f0*/  FMUL R23, R41.reuse, R29 ;  /* 0x0000001d29177220 */ /* 0x040fe20000400000 */
[----:B------:R-:W-:Y:S02]  /*8a00*/  HADD2.F32 R29, -RZ, R45.H1_H1 ;  /* 0x3000002dff1d7230 */ /* 0x000fe40000004100 */
[C---:B------:R-:W-:Y:S01]  /*8a10*/  FMUL R24, R41.reuse, R30 ;  /* 0x0000001e29187220 */ /* 0x040fe20000400000 */
[C---:B------:R-:W-:Y:S01]  /*8a20*/  FFMA R19, R42.reuse, R27, R19 ;  /* 0x0000001b2a137223 */ /* 0x040fe20000000013 */
[C---:B------:R-:W-:Y:S01]  /*8a30*/  FMUL R25, R41.reuse, R31 ;  /* 0x0000001f29197220 */ /* 0x040fe20000400000 */
[--C-:B------:R-:W-:Y:S02]  /*8a40*/  HADD2.F32 R30, -RZ, R46.reuse.H0_H0 ;  /* 0x2000002eff1e7230 */ /* 0x100fe40000004100 */
[C---:B------:R-:W-:Y:S01]  /*8a50*/  FFMA R20, R42.reuse, R28, R20 ;  /* 0x0000001c2a147223 */ /* 0x040fe20000000014 */
[----:B------:R-:W-:Y:S01]  /*8a60*/  HADD2.F32 R31, -RZ, R46.H1_H1 ;  /* 0x3000002eff1f7230 */ /* 0x000fe20000004100 */
[----:B------:R-:W-:Y:S01]  /*8a70*/  MOV R0, UR45 ;  /* 0x0000002d00007c02 */ /* 0x000fe20008000f00 */
[----:B------:R-:W-:Y:S02]  /*8a80*/  HADD2.F32 R44, -RZ, R47.H1_H1 ;  /* 0x3000002fff2c7230 */ /* 0x000fe40000004100 */
[C---:B------:R-:W-:Y:S01]  /*8a90*/  FFMA R21, R42.reuse, R29, R21 ;  /* 0x0000001d2a157223 */ /* 0x040fe20000000015 */
[--C-:B------:R-:W-:Y:S02]  /*8aa0*/  HADD2.F32 R45, -RZ, R52.reuse.H0_H0 ;  /* 0x20000034ff2d7230 */ /* 0x100fe40000004100 */
[C---:B------:R-:W-:Y:S01]  /*8ab0*/  FFMA R22, R42.reuse, R30, R22 ;  /* 0x0000001e2a167223 */ /* 0x040fe20000000016 */
[----:B------:R-:W-:Y:S02]  /*8ac0*/  HADD2.F32 R46, -RZ, R52.H1_H1 ;  /* 0x30000034ff2e7230 */ /* 0x000fe40000004100 */
[C---:B-1----:R-:W-:Y:S01]  /*8ad0*/  FMUL R4, R41.reuse, R4 ;  /* 0x0000000429047220 */ /* 0x042fe20000400000 */
[C---:B------:R-:W-:Y:S01]  /*8ae0*/  FFMA R23, R42.reuse, R31, R23 ;  /* 0x0000001f2a177223 */ /* 0x040fe20000000017 */
[--C-:B------:R-:W-:Y:S02]  /*8af0*/  HADD2.F32 R47, -RZ, R53.reuse.H0_H0 ;  /* 0x20000035ff2f7230 */ /* 0x100fe40000004100 */
[C---:B------:R-:W-:Y:S01]  /*8b00*/  FMUL R5, R41.reuse, R5 ;  /* 0x0000000529057220 */ /* 0x040fe20000400000 */
[C---:B------:R-:W-:Y:S01]  /*8b10*/  FFMA R24, R42.reuse, R43, R24 ;  /* 0x0000002b2a187223 */ /* 0x040fe20000000018 */
[----:B------:R-:W-:Y:S02]  /*8b20*/  HADD2.F32 R48, -RZ, R53.H1_H1 ;  /* 0x30000035ff307230 */ /* 0x000fe40000004100 */
[C---:B------:R-:W-:Y:S01]  /*8b30*/  FMUL R6, R41.reuse, R6 ;  /* 0x0000000629067220 */ /* 0x040fe20000400000 */
[----:B------:R-:W-:Y:S01]  /*8b40*/  FFMA R25, R42, R44, R25 ;  /* 0x0000002c2a197223 */ /* 0x000fe20000000019 */
[----:B------:R-:W-:Y:S02]  /*8b50*/  IMAD R0, R0, 0xc00, R64 ;  /* 0x00000c0000007824 */ /* 0x000fe400078e0240 */
[C---:B------:R-:W-:Y:S01]  /*8b60*/  FMUL R7, R41.reuse, R7 ;  /* 0x0000000729077220 */ /* 0x040fe20000400000 */
[--C-:B------:R-:W-:Y:S02]  /*8b70*/  HADD2.F32 R49, -RZ, R54.reuse.H0_H0 ;  /* 0x20000036ff317230 */ /* 0x100fe40000004100 */
[C---:B------:R-:W-:Y:S01]  /*8b80*/  FFMA R4, R42.reuse, R45, R4 ;  /* 0x0000002d2a047223 */ /* 0x040fe20000000004 */
[----:B------:R-:W-:Y:S02]  /*8b90*/  HADD2.F32 R50, -RZ, R54.H1_H1 ;  /* 0x30000036ff327230 */ /* 0x000fe40000004100 */
[C---:B------:R-:W-:Y:S01]  /*8ba0*/  FMUL R8, R41.reuse, R8 ;  /* 0x0000000829087220 */ /* 0x040fe20000400000 */
[C---:B------:R-:W-:Y:S01]  /*8bb0*/  FFMA R5, R42.reuse, R46, R5 ;  /* 0x0000002e2a057223 */ /* 0x040fe20000000005 */
[--C-:B------:R-:W-:Y:S02]  /*8bc0*/  HADD2.F32 R51, -RZ, R55.reuse.H0_H0 ;  /* 0x20000037ff337230 */ /* 0x100fe40000004100 */
[C---:B------:R-:W-:Y:S01]  /*8bd0*/  FMUL R9, R41.reuse, R9 ;  /* 0x0000000929097220 */ /* 0x040fe20000400000 */
[C---:B------:R-:W-:Y:S01]  /*8be0*/  FFMA R6, R42.reuse, R47, R6 ;  /* 0x0000002f2a067223 */ /* 0x040fe20000000006 */
[----:B------:R-:W-:Y:S02]  /*8bf0*/  HADD2.F32 R52, -RZ, R55.H1_H1 ;  /* 0x30000037ff347230 */ /* 0x000fe40000004100 */
[C---:B------:R-:W-:Y:S01]  /*8c00*/  FMUL R10, R41.reuse, R10 ;  /* 0x0000000a290a7220 */ /* 0x040fe20000400000 */
[----:B------:R-:W-:Y:S01]  /*8c10*/  FFMA R7, R42, R48, R7 ;  /* 0x000000302a077223 */ /* 0x000fe20000000007 */
[----:B------:R-:W-:Y:S01]  /*8c20*/  FMUL R11, R41, R11 ;  /* 0x0000000b290b7220 */ /* 0x000fe20000400000 */
[----:B------:R-:W-:Y:S01]  /*8c30*/  LEA R0, R0, UR46, 0x1 ;  /* 0x0000002e00007c11 */ /* 0x000fe2000f8e08ff */
[C---:B------:R-:W-:Y:S01]  /*8c40*/  FFMA R8, R42.reuse, R49, R8 ;  /* 0x000000312a087223 */ /* 0x040fe20000000008 */
[C---:B------:R-:W-:Y:S01]  /*8c50*/  FFMA R9, R42.reuse, R50, R9 ;  /* 0x000000322a097223 */ /* 0x040fe20000000009 */
[C---:B------:R-:W-:Y:S01]  /*8c60*/  FFMA R10, R42.reuse, R51, R10 ;  /* 0x000000332a0a7223 */ /* 0x040fe2000000000a */
[----:B------:R-:W-:Y:S01]  /*8c70*/  FFMA R11, R42, R52, R11 ;  /* 0x000000342a0b7223 */ /* 0x000fe2000000000b */
[----:B------:R-:W-:Y:S01]  /*8c80*/  F2FP.F16.F32.PACK_AB R12, R19, R18 ;  /* 0x00000012130c723e */ /* 0x000fe200000000ff */
[----:B------:R-:W-:Y:S01]  /*8c90*/  SYNCS.ARRIVE.TRANS64.RED.A1T0 RZ, [UR4], RZ ;  /* 0x000000ffffff79a7 */ /* 0x000fe20008100404 */
[----:B------:R1:W-:Y:S01]  /*8ca0*/  STSM.16.M88.4 [R0+0x500], R32 ;  /* 0x0005002000007844 */ /* 0x0003e20000000200 */
[----:B------:R-:W-:Y:S01]  /*8cb0*/  F2FP.F16.F32.PACK_AB R13, R21, R20 ;  /* 0x00000014150d723e */ /* 0x000fe200000000ff */
[----:B------:R-:W-:Y:S01]  /*8cc0*/  UIADD3 UR7, UPT, UPT, UR45, 0x1, URZ ;  /* 0x000000012d077890 */ /* 0x000fe2000fffe0ff */
[----:B------:R-:W-:Y:S01]  /*8cd0*/  F2FP.F16.F32.PACK_AB R14, R23, R22 ;  /* 0x00000016170e723e */ /* 0x000fe200000000ff */
[----:B------:R-:W-:Y:S01]  /*8ce0*/  BSSY.RECONVERGENT B0, `(.L_x_158) ;  /* 0x0000024000007945 */ /* 0x000fe20003800200 */
[----:B------:R-:W-:Y:S02]  /*8cf0*/  F2FP.F16.F32.PACK_AB R15, R25, R24 ;  /* 0x00000018190f723e */ /* 0x000fe400000000ff */
[----:B------:R-:W-:Y:S02]  /*8d00*/  F2FP.F16.F32.PACK_AB R4, R5, R4 ;  /* 0x000000040504723e */ /* 0x000fe400000000ff */
[----:B------:R-:W-:Y:S01]  /*8d10*/  F2FP.F16.F32.PACK_AB R5, R7, R6 ;  /* 0x000000060705723e */ /* 0x000fe200000000ff */
[----:B------:R1:W-:Y:S01]  /*8d20*/  STSM.16.M88.4 [R0+0xd00], R12 ;  /* 0x000d000c00007844 */ /* 0x0003e20000000200 */
[----:B------:R-:W-:Y:S02]  /*8d30*/  F2FP.F16.F32.PACK_AB R6, R9, R8 ;  /* 0x000000080906723e */ /* 0x000fe400000000ff */
[----:B------:R-:W-:Y:S05]  /*8d40*/  F2FP.F16.F32.PACK_AB R7, R11, R10 ;  /* 0x0000000a0b07723e */ /* 0x000fea00000000ff */
[----:B------:R1:W-:Y:S01]  /*8d50*/  STSM.16.M88.4 [R0+0x1500], R4 ;  /* 0x0015000400007844 */ /* 0x0003e20000000200 */
[----:B------:R-:W-:Y:S01]  /*8d60*/  @!PT LDS RZ, [RZ] ;  /* 0x00000000fffff984 */ /* 0x000fe20000000800 */
[----:B------:R-:W-:Y:S01]  /*8d70*/  @!PT LDS RZ, [RZ] ;  /* 0x00000000fffff984 */ /* 0x000fe20000000800 */
[----:B------:R-:W-:Y:S01]  /*8d80*/  @!PT LDS RZ, [RZ] ;  /* 0x00000000fffff984 */ /* 0x000fe20000000800 */
[----:B------:R-:W-:Y:S01]  /*8d90*/  @!PT LDS RZ, [RZ] ;  /* 0x00000000fffff984 */ /* 0x000fe20000000800 */
[----:B------:R2:W-:Y:S07]  /*8da0*/  MEMBAR.ALL.CTA ;  /* 0x0000000000007992 */ /* 0x0005ee0000008000 */
[----:B--2---:R-:W2:Y:S02]  /*8db0*/  FENCE.VIEW.ASYNC.S ;  /* 0x00000000000073c6 */ /* 0x004ea40000000000 */
[----:B--2---:R-:W-:Y:S06]  /*8dc0*/  BAR.SYNC.DEFER_BLOCKING 0x1, 0x80 ;  /* 0x0042000000007b1d */ /* 0x004fec0000010000 */
[----:B------:R-:W-:Y:S05]  /*8dd0*/  @P0 BRA `(.L_x_159) ;  /* 0x0000000000500947 */ /* 0x000fea0003800000 */
[----:B------:R-:W2:Y:S01]  /*8de0*/  LDCU.64 UR12, c[0x0][0x348] ;  /* 0x00006900ff0c77ac */ /* 0x000ea20008000a00 */
[----:B------:R-:W-:Y:S02]  /*8df0*/  UIMAD UR6, UR45, 0x1800, UR46 ;  /* 0x000018002d0678a4 */ /* 0x000fe4000f8e022e */
[----:B------:R-:W-:Y:S02]  /*8e00*/  UIMAD UR9, UR47, 0x30, URZ ;  /* 0x000000302f0978a4 */ /* 0x000fe4000f8e02ff */
[----:B------:R-:W-:Y:S02]  /*8e10*/  USHF.L.U32 UR10, UR48, 0x6, URZ ;  /* 0x00000006300a7899 */ /* 0x000fe400080006ff */
[----:B------:R-:W-:Y:S01]  /*8e20*/  UIADD3 UR8, UPT, UPT, UR6, 0x500, URZ ;  /* 0x0000050006087890 */ /* 0x000fe2000fffe0ff */
[----:B------:R-:W-:Y:S01]  /*8e30*/  UMOV UR11, UR36 ;  /* 0x00000024000b7c82 */ /* 0x000fe20008000000 */
[----:B------:R-:W-:Y:S02]  /*8e40*/  UIADD3 UR17, UPT, UPT, UR9, 0x10, URZ ;  /* 0x0000001009117890 */ /* 0x000fe4000fffe0ff */
[----:B------:R-:W-:Y:S01]  /*8e50*/  UIADD3 UR16, UPT, UPT, UR6, 0xd00, URZ ;  /* 0x00000d0006107890 */ /* 0x000fe2000fffe0ff */
[----:B------:R-:W-:Y:S01]  /*8e60*/  UMOV UR19, UR36 ;  /* 0x0000002400137c82 */ /* 0x000fe20008000000 */
[----:B--2---:R-:W-:Y:S01]  /*8e70*/  UIADD3 UR4, UP0, UPT, UR12, 0x680, URZ ;  /* 0x000006800c047890 */ /* 0x004fe2000ff1e0ff */
[----:B------:R-:W-:Y:S01]  /*8e80*/  UMOV UR18, UR10 ;  /* 0x0000000a00127c82 */ /* 0x000fe20008000000 */
[----:B------:R-:W-:Y:S02]  /*8e90*/  UIADD3 UR12, UPT, UPT, UR6, 0x1500, URZ ;  /* 0x00001500060c7890 */ /* 0x000fe4000fffe0ff */
[----:B------:R-:W-:Y:S02]  /*8ea0*/  UIADD3.X UR5, UPT, UPT, URZ, UR13, URZ, UP0, !UPT ;  /* 0x0000000dff057290 */ /* 0x000fe400087fe4ff */
[----:B------:R-:W-:Y:S01]  /*8eb0*/  UIADD3 UR13, UPT, UPT, UR9, 0x20, URZ ;  /* 0x00000020090d7890 */ /* 0x000fe2000fffe0ff */
[----:B------:R-:W-:Y:S01]  /*8ec0*/  UMOV UR15, UR36 ;  /* 0x00000024000f7c82 */ /* 0x000fe20008000000 */
[----:B------:R-:W-:Y:S05]  /*8ed0*/  UMOV UR14, UR10 ;  /* 0x0000000a000e7c82 */ /* 0x000fea0008000000 */
[----:B------:R2:W-:Y:S01]  /*8ee0*/  UTMASTG.3D [UR8], [UR4] ;  /* 0x00000008040073b5 */ /* 0x0005e20008010000 */
[----:B------:R2:W-:Y:S01]  /*8ef0*/  UTMASTG.3D [UR16], [UR4] ;  /* 0x00000010040073b5 */ /* 0x0005e20008010000 */
[----:B------:R2:W-:Y:S02]  /*8f00*/  UTMASTG.3D [UR12], [UR4] ;  /* 0x0000000c040073b5 */ /* 0x0005e40008010000 */
[----:B--2---:R0:W-:Y:S02]  /*8f10*/  UTMACMDFLUSH ;  /* 0x00000000000079b7 */ /* 0x0041e40000000000 */
.L_x_159:
[----:B------:R-:W-:Y:S05]  /*8f20*/  BSYNC.RECONVERGENT B0 ;  /* 0x0000000000007941 */ /* 0x000fea0003800200 */
.L_x_158:
[----:B------:R-:W-:Y:S04]  /*8f30*/  BSSY.RECONVERGENT B0, `(.L_x_160) ;  /* 0x0000003000007945 */ /* 0x000fe80003800200 */
[----:B------:R-:W-:Y:S05]  /*8f40*/  @P0 BRA `(.L_x_161) ;  /* 0x0000000000040947 */ /* 0x000fea0003800000 */
[----:B------:R-:W-:Y:S04]  /*8f50*/  DEPBAR.LE SB0, 0x0 ;  /* 0x000080000000791a */ /* 0x000fe80000000000 */
.L_x_161:
[----:B------:R-:W-:Y:S05]  /*8f60*/  BSYNC.RECONVERGENT B0 ;  /* 0x0000000000007941 */ /* 0x000fea0003800200 */
.L_x_160:
[----:B------:R-:W-:Y:S01]  /*8f70*/  BAR.SYNC.DEFER_BLOCKING 0x1, 0x80 ;  /* 0x0042000000007b1d */ /* 0x000fe20000010000 */
[----:B------:R-:W-:Y:S01]  /*8f80*/  UIADD3 UR49, UPT, UPT, UR49, 0x1, URZ ;  /* 0x0000000131317890 */ /* 0x000fe2000fffe0ff */
[----:B------:R-:W-:Y:S03]  /*8f90*/  IADD3 R40, PT, PT, R40, 0x1, RZ ;  /* 0x0000000128287810 */ /* 0x000fe60007ffe0ff */
[----:B------:R-:W-:Y:S09]  /*8fa0*/  UISETP.NE.AND UP0, UPT, UR49, URZ, UPT ;  /* 0x000000ff3100728c */ /* 0x000ff2000bf05270 */
[----:B------:R-:W-:Y:S05]  /*8fb0*/  BRA.U !UP0, `(.L_x_162) ;  /* 0x0000000108287547 */ /* 0x000fea000b800000 */
[----:B------:R-:W-:Y:S01]  /*8fc0*/  ISETP.NE.AND P0, PT, R73, RZ, PT ;  /* 0x000000ff4900720c */ /* 0x000fe20003f05270 */
[----:B-1----:R-:W1:Y:S11]  /*8fd0*/  S2R R0, SR_CgaCtaId ;  /* 0x0000000000007919 */ /* 0x002e760000008800 */
[----:B------:R-:W-:Y:S01]  /*8fe0*/  @!UPT UIADD3 URZ, UPT, UPT, URZ, URZ, URZ ;  /* 0x000000fffffff290 */ /* 0x000fe2000fffe0ff */
[C---:B------:R-:W-:Y:S01]  /*8ff0*/  @P0 LEA R3, R68.reuse, UR46, 0x3 ;  /* 0x0000002e44030c11 */ /* 0x040fe2000f8e18ff */
[----:B------:R-:W-:Y:S04]  /*9000*/  VIADD R68, R68, 0x1 ;  /* 0x0000000144447836 */ /* 0x000fe80000000000 */
[----:B------:R-:W-:Y:S05]  /*9010*/  @P0 VIADD R3, R3, 0x3d0 ;  /* 0x000003d003030836 */ /* 0x000fea0000000000 */
[----:B-1----:R-:W-:Y:S04]  /*9020*/  @P0 PRMT R0, R0, 0x654, R3 ;  /* 0x0000065400000816 */ /* 0x002fe80000000003 */
[----:B------:R2:W-:Y:S01]  /*9030*/  @P0 SYNCS.ARRIVE.TRANS64.RED.A1T0 RZ, [R0+URZ], RZ ;  /* 0x000000ff00ff09a7 */ /* 0x0005e200081004ff */
[C---:B------:R-:W-:Y:S04]  /*9040*/  ISETP.NE.AND P0, PT, R68.reuse, 0x2, PT ;  /* 0x000000024400780c */ /* 0x040fe80003f05270 */
[----:B------:R-:W-:Y:S09]  /*9050*/  SEL R68, R68, RZ, P0 ;  /* 0x000000ff44447207 */ /* 0x000ff20000000000 */
.L_x_162:
[----:B------:R-:W-:Y:S01]  /*9060*/  ISETP.NE.AND P0, PT, R67, 0x2, PT ;  /* 0x000000024300780c */ /* 0x000fe20003f05270 */
[----:B------:R-:W-:Y:S01]  /*9070*/  UISETP.NE.AND UP1, UPT, UR56, URZ, UPT ;  /* 0x000000ff3800728c */ /* 0x000fe2000bf25270 */
[----:B------:R-:W-:Y:S01]  /*9080*/  ISETP.NE.AND P1, PT, R40, 0x4, PT ;  /* 0x000000042800780c */ /* 0x000fe20003f25270 */
[----:B------:R-:W-:Y:S01]  /*9090*/  UISETP.NE.AND UP0, UPT, UR7, 0x2, UPT ;  /* 0x000000020700788c */ /* 0x000fe2000bf05270 */
[----:B------:R-:W-:Y:S01]  /*90a0*/  SEL R3, RZ, 0x1, P0 ;  /* 0x00000001ff037807 */ /* 0x000fe20000000000 */
[----:B------:R-:W-:Y:S01]  /*90b0*/  UIADD3 UR47, UPT, UPT, UR37, UR60, URZ ;  /* 0x0000003c252f7290 */ /* 0x000fe2000fffe0ff */
[----:B-12---:R-:W-:Y:S01]  /*90c0*/  SEL R0, RZ, 0x1, P1 ;  /* 0x00000001ff007807 */ /* 0x006fe20000800000 */
[----:B------:R-:W-:Y:S01]  /*90d0*/  USEL UR4, URZ, 0x1, UP0 ;  /* 0x00000001ff047887 */ /* 0x000fe20008000000 */
[----:B------:R-:W-:Y:S01]  /*90e0*/  LOP3.LUT R69, R69, R3, RZ, 0x3c, !PT ;  /* 0x0000000345457212 */ /* 0x000fe200078e3cff */
[----:B------:R-:W-:Y:S01]  /*90f0*/  UIADD3 UR48, UPT, UPT, UR38, UR61, URZ ;  /* 0x0000003d26307290 */ /* 0x000fe2000fffe0ff */
[----:B------:R-:W-:Y:S01]  /*9100*/  LOP3.LUT R70, R70, R0, RZ, 0x3c, !PT ;  /* 0x0000000046467212 */ /* 0x000fe200078e3cff */
[----:B------:R-:W-:Y:S01]  /*9110*/  USEL UR45, UR7, URZ, UP0 ;  /* 0x000000ff072d7287 */ /* 0x000fe20008000000 */
[----:B------:R-:W-:Y:S01]  /*9120*/  SEL R67, R67, RZ, P0 ;  /* 0x000000ff43437207 */ /* 0x000fe20000000000 */
[----:B------:R-:W-:Y:S01]  /*9130*/  UMOV UR36, UR57 ;  /* 0x0000003900247c82 */ /* 0x000fe20008000000 */
[----:B------:R-:W-:Y:S02]  /*9140*/  SEL R40, R40, RZ, P1 ;  /* 0x000000ff28287207 */ /* 0x000fe40000800000 */
[----:B------:R-:W-:Y:S01]  /*9150*/  LOP3.LUT R71, R71, UR4, RZ, 0x3c, !PT ;  /* 0x0000000447477c12 */ /* 0x000fe2000f8e3cff */
[----:B------:R-:W-:Y:S06]  /*9160*/  BRA.U UP1, `(.L_x_163) ;  /* 0xffffffe101b47547 */ /* 0x000fec000b83ffff */
[----:B------:R-:W-:-:S09]  /*9170*/  UISETP.NE.AND UP0, UPT, UR63, URZ, UPT ;  /* 0x000000ff3f00728c */ /* 0x000fd2000bf05270 */
[----:B------:R-:W-:Y:S05]  /*9180*/  BRA.U !UP0, `(.L_x_164) ;  /* 0x0000000108487547 */ /* 0x000fea000b800000 */
[----:B------:R-:W1:Y:S02]  /*9190*/  LDCU.64 UR4, c[0x0][0x890] ;  /* 0x00011200ff0477ac */ /* 0x000e640008000a00 */
[----:B-1----:R-:W-:-:S04]  /*91a0*/  UISETP.NE.U32.AND UP0, UPT, UR4, URZ, UPT ;  /* 0x000000ff0400728c */ /* 0x002fc8000bf05070 */
[----:B------:R-:W-:-:S09]  /*91b0*/  UISETP.NE.AND.EX UP0, UPT, UR5, URZ, UPT, UP0 ;  /* 0x000000ff0500728c */ /* 0x000fd2000bf05300 */
[----:B------:R-:W-:Y:S05]  /*91c0*/  BRA.U UP0, `(.L_x_165) ;  /* 0x00000001000c7547 */ /* 0x000fea000b800000 */
[----:B------:R-:W-:-:S13]  /*91d0*/  FSETP.NEU.AND P0, PT, R42, RZ, PT ;  /* 0x000000ff2a00720b */ /* 0x000fda0003f0d000 */
[----:B------:R-:W-:Y:S05]  /*91e0*/  @!P0 EXIT ;  /* 0x000000000000894d */ /* 0x000fea0003800000 */
[----:B------:R-:W-:Y:S05]  /*91f0*/  BRA `(.L_x_164) ;  /* 0x00000000002c7947 */ /* 0x000fea0003800000 */
.L_x_165:
[----:B------:R-:W-:Y:S01]  /*9200*/  LOP3.LUT P0, RZ, R65, 0xff, RZ, 0xc0, !PT ;  /* 0x000000ff41ff7812 */ /* 0x000fe2000780c0ff */
[----:B------:R-:W-:-:S12]  /*9210*/  BSSY.RECONVERGENT B0, `(.L_x_164) ;  /* 0x0000009000007945 */ /* 0x000fd80003800200 */
[----:B------:R-:W-:Y:S05]  /*9220*/  @P0 BRA `(.L_x_166) ;  /* 0x0000000000140947 */ /* 0x000fea0003800000 */
[----:B------:R-:W1:Y:S02]  /*9230*/  LDCU.64 UR4, c[0x0][0x888] ;  /* 0x00011100ff0477ac */ /* 0x000e640008000a00 */
[----:B-1----:R-:W-:-:S04]  /*9240*/  ISETP.NE.U32.AND P0, PT, RZ, UR4, PT ;  /* 0x00000004ff007c0c */ /* 0x002fc8000bf05070 */
[----:B------:R-:W-:-:S13]  /*9250*/  ISETP.NE.AND.EX P0, PT, RZ, UR5, PT, P0 ;  /* 0x00000005ff007c0c */ /* 0x000fda000bf05300 */
[----:B------:R-:W-:Y:S05]  /*9260*/  @!P0 EXIT ;  /* 0x000000000000894d */ /* 0x000fea0003800000 */
[----:B------:R-:W-:Y:S05]  /*9270*/  BRA `(.L_x_167) ;  /* 0x0000000000087947 */ /* 0x000fea0003800000 */
.L_x_166:
[----:B------:R-:W-:-:S13]  /*9280*/  FSETP.NEU.AND P0, PT, R42, RZ, PT ;  /* 0x000000ff2a00720b */ /* 0x000fda0003f0d000 */
[----:B------:R-:W-:Y:S05]  /*9290*/  @!P0 EXIT ;  /* 0x000000000000894d */ /* 0x000fea0003800000 */
.L_x_167:
[----:B------:R-:W-:Y:S05]  /*92a0*/  BSYNC.RECONVERGENT B0 ;  /* 0x0000000000007941 */ /* 0x000fea0003800200 */
.L_x_164:
[----:B------:R-:W-:-:S04]  /*92b0*/  DEPBAR.LE SB0, 0x0 ;  /* 0x000080000000791a */ /* 0x000fc80000000000 */
[----:B------:R-:W-:Y:S05]  /*92c0*/  EXIT ;  /* 0x000000000000794d */ /* 0x000fea0003800000 */
.L_x_25:
[----:B-1----:R1:W2:Y:S02]  /*92d0*/  SYNCS.PHASECHK.TRANS64.TRYWAIT P0, [R0+URZ+0x460], R2 ;  /* 0x00046002000075a7 */ /* 0x0022a400080011ff */
[----:B--2---:R-:W-:Y:S05]  /*92e0*/  @!P0 NANOSLEEP.SYNCS 0x989680 ;  /* 0x009896800000895d */ /* 0x004fea0003900000 */
[----:B------:R-:W2:Y:S02]  /*92f0*/  @!P0 SYNCS.PHASECHK.TRANS64 P0, [R0+URZ+0x460], R2 ;  /* 0x00046002000085a7 */ /* 0x000ea400080010ff */
[----:B--2---:R-:W-:Y:S05]  /*9300*/  @!P0 BRA `(.L_x_25) ;  /* 0xfffffffc00f08947 */ /* 0x004fea000383ffff */
[----:B------:R-:W-:Y:S05]  /*9310*/  BRA `(.L_x_168) ;  /* 0xffffff8c001c7947 */ /* 0x000fea000383ffff */
.L_x_28:
[----:B-1----:R-:W-:Y:S07]  /*9320*/  MOV R0, UR33 ;  /* 0x0000002100007c02 */ /* 0x002fee0008000f00 */
.L_x_169:
[----:B-1----:R1:W2:Y:S02]  /*9330*/  SYNCS.PHASECHK.TRANS64.TRYWAIT P0, [R0+URZ+0x1e0], R3 ;  /* 0x0001e003000075a7 */ /* 0x0022a400080011ff */
[----:B--2---:R-:W-:Y:S05]  /*9340*/  @!P0 NANOSLEEP.SYNCS 0x989680 ;  /* 0x009896800000895d */ /* 0x004fea0003900000 */
[----:B------:R-:W2:Y:S02]  /*9350*/  @!P0 SYNCS.PHASECHK.TRANS64 P0, [R0+URZ+0x1e0], R3 ;  /* 0x0001e003000085a7 */ /* 0x000ea400080010ff */
[----:B--2---:R-:W-:Y:S05]  /*9360*/  @!P0 BRA `(.L_x_169) ;  /* 0xfffffffc00f08947 */ /* 0x004fea000383ffff */
[----:B------:R-:W-:Y:S05]  /*9370*/  BRA `(.L_x_27) ;  /* 0xffffff8c005c7947 */ /* 0x000fea000383ffff */
.L_x_35:
[----:B-1----:R-:W-:Y:S07]  /*9380*/  MOV R0, UR9 ;  /* 0x0000000900007c02 */ /* 0x002fee0008000f00 */
.L_x_170:
[----:B-1----:R1:W2:Y:S02]  /*9390*/  SYNCS.PHASECHK.TRANS64.TRYWAIT P0, [R0+URZ+0x1e0], R3 ;  /* 0x0001e003000075a7 */ /* 0x0022a400080011ff */
[----:B--2---:R-:W-:Y:S05]  /*93a0*/  @!P0 NANOSLEEP.SYNCS 0x989680 ;  /* 0x009896800000895d */ /* 0x004fea0003900000 */
[----:B------:R-:W2:Y:S02]  /*93b0*/  @!P0 SYNCS.PHASECHK.TRANS64 P0, [R0+URZ+0x1e0], R3 ;  /* 0x0001e003000085a7 */ /* 0x000ea400080010ff */
[----:B--2---:R-:W-:Y:S05]  /*93c0*/  @!P0 BRA `(.L_x_170) ;  /* 0xfffffffc00f08947 */ /* 0x004fea000383ffff */
[----:B------:R-:W-:Y:S05]  /*93d0*/  BRA `(.L_x_34) ;  /* 0xffffff90001c7947 */ /* 0x000fea000383ffff */
.L_x_40:
[----:B-1----:R1:W2:Y:S02]  /*93e0*/  SYNCS.PHASECHK.TRANS64.TRYWAIT P0, [R3+URZ+0x3f0], R0 ;  /* 0x0003f000030075a7 */ /* 0x0022a400080011ff */
[----:B--2---:R-:W-:Y:S05]  /*93f0*/  @!P0 NANOSLEEP.SYNCS 0x989680 ;  /* 0x009896800000895d */ /* 0x004fea0003900000 */
[----:B------:R-:W2:Y:S02]  /*9400*/  @!P0 SYNCS.PHASECHK.TRANS64 P0, [R3+URZ+0x3f0], R0 ;  /* 0x0003f000030085a7 */ /* 0x000ea400080010ff */
[----:B--2---:R-:W-:Y:S05]  /*9410*/  @!P0 BRA `(.L_x_40) ;  /* 0xfffffffc00f08947 */ /* 0x004fea000383ffff */
[----:B------:R-:W-:Y:S05]  /*9420*/  BRA `(.L_x_171) ;  /* 0xffffff9000bc7947 */ /* 0x000fea000383ffff */
.L_x_44:
[----:B------:R-:W-:-:S07]  /*9430*/  MOV R0, UR4 ;  /* 0x0000000400007c02 */ /* 0x000fce0008000f00 */
.L_x_172:
[----:B-1----:R1:W2:Y:S02]  /*9440*/  SYNCS.PHASECHK.TRANS64.TRYWAIT P0, [R0+URZ], R2 ;  /* 0x00000002000075a7 */ /* 0x0022a400080011ff */
[----:B--2---:R-:W-:Y:S05]  /*9450*/  @!P0 NANOSLEEP.SYNCS 0x989680 ;  /* 0x009896800000895d */ /* 0x004fea0003900000 */
[----:B------:R-:W2:Y:S02]  /*9460*/  @!P0 SYNCS.PHASECHK.TRANS64 P0, [R0+URZ], R2 ;  /* 0x00000002000085a7 */ /* 0x000ea400080010ff */
[----:B--2---:R-:W-:Y:S05]  /*9470*/  @!P0 BRA `(.L_x_172) ;  /* 0xfffffffc00f08947 */ /* 0x004fea000383ffff */
[----:B------:R-:W-:Y:S05]  /*9480*/  BRA `(.L_x_173) ;  /* 0xffffff9800607947 */ /* 0x000fea000383ffff */
.L_x_45:
[----:B------:R-:W-:-:S07]  /*9490*/  MOV R0, UR5 ;  /* 0x0000000500007c02 */ /* 0x000fce0008000f00 */
.L_x_174:
[----:B-1----:R1:W2:Y:S02]  /*94a0*/  SYNCS.PHASECHK.TRANS64.TRYWAIT P0, [R0+URZ], R3 ;  /* 0x00000003000075a7 */ /* 0x0022a400080011ff */
[----:B--2---:R-:W-:Y:S05]  /*94b0*/  @!P0 NANOSLEEP.SYNCS 0x989680 ;  /* 0x009896800000895d */ /* 0x004fea0003900000 */
[----:B------:R-:W2:Y:S02]  /*94c0*/  @!P0 SYNCS.PHASECHK.TRANS64 P0, [R0+URZ], R3 ;  /* 0x00000003000085a7 */ /* 0x000ea400080010ff */
[----:B--2---:R-:W-:Y:S05]  /*94d0*/  @!P0 BRA `(.L_x_174) ;  /* 0xfffffffc00f08947 */ /* 0x004fea000383ffff */
[----:B------:R-:W-:Y:S05]  /*94e0*/  BRA `(.L_x_175) ;  /* 0xffffff98006c7947 */ /* 0x000fea000383ffff */
.L_x_46:
[----:B------:R-:W-:-:S07]  /*94f0*/  MOV R0, UR5 ;  /* 0x0000000500007c02 */ /* 0x000fce0008000f00 */
.L_x_176:
[----:B-1----:R1:W2:Y:S02]  /*9500*/  SYNCS.PHASECHK.TRANS64.TRYWAIT P0, [R0+URZ], R3 ;  /* 0x00000003000075a7 */ /* 0x0022a400080011ff */
[----:B--2---:R-:W-:Y:S05]  /*9510*/  @!P0 NANOSLEEP.SYNCS 0x989680 ;  /* 0x009896800000895d */ /* 0x004fea0003900000 */
[----:B------:R-:W2:Y:S02]  /*9520*/  @!P0 SYNCS.PHASECHK.TRANS64 P0, [R0+URZ], R3 ;  /* 0x00000003000085a7 */ /* 0x000ea400080010ff */
[----:B--2---:R-:W-:Y:S05]  /*9530*/  @!P0 BRA `(.L_x_176) ;  /* 0xfffffffc00f08947 */ /* 0x004fea000383ffff */
[----:B------:R-:W-:Y:S05]  /*9540*/  BRA `(.L_x_177) ;  /* 0xffffff9800787947 */ /* 0x000fea000383ffff */
.L_x_47:
[----:B------:R-:W-:-:S07]  /*9550*/  MOV R0, UR5 ;  /* 0x0000000500007c02 */ /* 0x000fce0008000f00 */
.L_x_178:
[----:B-1----:R1:W2:Y:S02]  /*9560*/  SYNCS.PHASECHK.TRANS64.TRYWAIT P0, [R0+URZ], R3 ;  /* 0x00000003000075a7 */ /* 0x0022a400080011ff */
[----:B--2---:R-:W-:Y:S05]  /*9570*/  @!P0 NANOSLEEP.SYNCS 0x989680 ;  /* 0x009896800000895d */ /* 0x004fea0003900000 */
[----:B------:R-:W2:Y:S02]  /*9580*/  @!P0 SYNCS.PHASECHK.TRANS64 P0, [R0+URZ], R3 ;  /* 0x00000003000085a7 */ /* 0x000ea400080010ff */
[----:B--2---:R-:W-:Y:S05]  /*9590*/  @!P0 BRA `(.L_x_178) ;  /* 0xfffffffc00f08947 */ /* 0x004fea000383ffff */
[----:B------:R-:W-:Y:S05]  /*95a0*/  BRA `(.L_x_179) ;  /* 0xffffff9800847947 */ /* 0x000fea000383ffff */
.L_x_48:
[----:B------:R-:W-:-:S07]  /*95b0*/  MOV R0, UR5 ;  /* 0x0000000500007c02 */ /* 0x000fce0008000f00 */
.L_x_180:
[----:B-1----:R1:W2:Y:S02]  /*95c0*/  SYNCS.PHASECHK.TRANS64.TRYWAIT P0, [R0+URZ], R3 ;  /* 0x00000003000075a7 */ /* 0x0022a400080011ff */
[----:B--2---:R-:W-:Y:S05]  /*95d0*/  @!P0 NANOSLEEP.SYNCS 0x989680 ;  /* 0x009896800000895d */ /* 0x004fea0003900000 */
[----:B------:R-:W2:Y:S02]  /*95e0*/  @!P0 SYNCS.PHASECHK.TRANS64 P0, [R0+URZ], R3 ;  /* 0x00000003000085a7 */ /* 0x000ea400080010ff */
[----:B--2---:R-:W-:Y:S05]  /*95f0*/  @!P0 BRA `(.L_x_180) ;  /* 0xfffffffc00f08947 */ /* 0x004fea000383ffff */
[----:B------:R-:W-:Y:S05]  /*9600*/  BRA `(.L_x_181) ;  /* 0xffffff9800907947 */ /* 0x000fea000383ffff */
.L_x_49:
[----:B------:R-:W-:-:S07]  /*9610*/  MOV R0, UR5 ;  /* 0x0000000500007c02 */ /* 0x000fce0008000f00 */
.L_x_182:
[----:B-1----:R1:W2:Y:S02]  /*9620*/  SYNCS.PHASECHK.TRANS64.TRYWAIT P0, [R0+URZ], R3 ;  /* 0x00000003000075a7 */ /* 0x0022a400080011ff */
[----:B--2---:R-:W-:Y:S05]  /*9630*/  @!P0 NANOSLEEP.SYNCS 0x989680 ;  /* 0x009896800000895d */ /* 0x004fea0003900000 */
[----:B------:R-:W2:Y:S02]  /*9640*/  @!P0 SYNCS.PHASECHK.TRANS64 P0, [R0+URZ], R3 ;  /* 0x00000003000085a7 */ /* 0x000ea400080010ff */
[----:B--2---:R-:W-:Y:S05]  /*9650*/  @!P0 BRA `(.L_x_182) ;  /* 0xfffffffc00f08947 */ /* 0x004fea000383ffff */
[----:B------:R-:W-:Y:S05]  /*9660*/  BRA `(.L_x_183) ;  /* 0xffffff98009c7947 */ /* 0x000fea000383ffff */
.L_x_50:
[----:B------:R-:W-:-:S07]  /*9670*/  MOV R0, UR5 ;  /* 0x0000000500007c02 */ /* 0x000fce0008000f00 */
.L_x_184:
[----:B-1----:R1:W2:Y:S02]  /*9680*/  SYNCS.PHASECHK.TRANS64.TRYWAIT P0, [R0+URZ], R3 ;  /* 0x00000003000075a7 */ /* 0x0022a400080011ff */
[----:B--2---:R-:W-:Y:S05]  /*9690*/  @!P0 NANOSLEEP.SYNCS 0x989680 ;  /* 0x009896800000895d */ /* 0x004fea0003900000 */
[----:B------:R-:W2:Y:S02]  /*96a0*/  @!P0 SYNCS.PHASECHK.TRANS64 P0, [R0+URZ], R3 ;  /* 0x00000003000085a7 */ /* 0x000ea400080010ff */
[----:B--2---:R-:W-:Y:S05]  /*96b0*/  @!P0 BRA `(.L_x_184) ;  /* 0xfffffffc00f08947 */ /* 0x004fea000383ffff */
[----:B------:R-:W-:Y:S05]  /*96c0*/  BRA `(.L_x_185) ;  /* 0xffffff9800a87947 */ /* 0x000fea000383ffff */
.L_x_51:
[----:B------:R-:W-:-:S07]  /*96d0*/  MOV R0, UR5 ;  /* 0x0000000500007c02 */ /* 0x000fce0008000f00 */
.L_x_186:
[----:B-1----:R1:W2:Y:S02]  /*96e0*/  SYNCS.PHASECHK.TRANS64.TRYWAIT P0, [R0+URZ], R3 ;  /* 0x00000003000075a7 */ /* 0x0022a400080011ff */
[----:B--2---:R-:W-:Y:S05]  /*96f0*/  @!P0 NANOSLEEP.SYNCS 0x989680 ;  /* 0x009896800000895d */ /* 0x004fea0003900000 */
[----:B------:R-:W2:Y:S02]  /*9700*/  @!P0 SYNCS.PHASECHK.TRANS64 P0, [R0+URZ], R3 ;  /* 0x00000003000085a7 */ /* 0x000ea400080010ff */
[----:B--2---:R-:W-:Y:S05]  /*9710*/  @!P0 BRA `(.L_x_186) ;  /* 0xfffffffc00f08947 */ /* 0x004fea000383ffff */
[----:B------:R-:W-:Y:S05]  /*9720*/  BRA `(.L_x_187) ;  /* 0xffffff9800b47947 */ /* 0x000fea000383ffff */
.L_x_52:
[----:B------:R-:W-:-:S07]  /*9730*/  MOV R0, UR5 ;  /* 0x0000000500007c02 */ /* 0x000fce0008000f00 */
.L_x_188:
[----:B-1----:R1:W2:Y:S02]  /*9740*/  SYNCS.PHASECHK.TRANS64.TRYWAIT P0, [R0+URZ], R3 ;  /* 0x00000003000075a7 */ /* 0x0022a400080011ff */
[----:B--2---:R-:W-:Y:S05]  /*9750*/  @!P0 NANOSLEEP.SYNCS 0x989680 ;  /* 0x009896800000895d */ /* 0x004fea0003900000 */
[----:B------:R-:W2:Y:S02]  /*9760*/  @!P0 SYNCS.PHASECHK.TRANS64 P0, [R0+URZ], R3 ;  /* 0x00000003000085a7 */ /* 0x000ea400080010ff */
[----:B--2---:R-:W-:Y:S05]  /*9770*/  @!P0 BRA `(.L_x_188) ;  /* 0xfffffffc00f08947 */ /* 0x004fea000383ffff */
[----:B------:R-:W-:Y:S05]  /*9780*/  BRA `(.L_x_189) ;  /* 0xffffff9800c07947 */ /* 0x000fea000383ffff */
.L_x_53:
[----:B------:R-:W-:-:S07]  /*9790*/  MOV R0, UR5 ;  /* 0x0000000500007c02 */ /* 0x000fce0008000f00 */
.L_x_190:
[----:B-1----:R1:W2:Y:S02]  /*97a0*/  SYNCS.PHASECHK.TRANS64.TRYWAIT P0, [R0+URZ], R3 ;  /* 0x00000003000075a7 */ /* 0x0022a400080011ff */
[----:B--2---:R-:W-:Y:S05]  /*97b0*/  @!P0 NANOSLEEP.SYNCS 0x989680 ;  /* 0x009896800000895d */ /* 0x004fea0003900000 */
[----:B------:R-:W2:Y:S02]  /*97c0*/  @!P0 SYNCS.PHASECHK.TRANS64 P0, [R0+URZ], R3 ;  /* 0x00000003000085a7 */ /* 0x000ea400080010ff */
[----:B--2---:R-:W-:Y:S05]  /*97d0*/  @!P0 BRA `(.L_x_190) ;  /* 0xfffffffc00f08947 */ /* 0x004fea000383ffff */
[----:B------:R-:W-:Y:S05]  /*97e0*/  BRA `(.L_x_191) ;  /* 0xffffff9800cc7947 */ /* 0x000fea000383ffff */
.L_x_54:
[----:B------:R-:W-:-:S07]  /*97f0*/  MOV R0, UR5 ;  /* 0x0000000500007c02 */ /* 0x000fce0008000f00 */
.L_x_192:
[----:B-1----:R1:W2:Y:S02]  /*9800*/  SYNCS.PHASECHK.TRANS64.TRYWAIT P0, [R0+URZ], R3 ;  /* 0x00000003000075a7 */ /* 0x0022a400080011ff */
[----:B--2---:R-:W-:Y:S05]  /*9810*/  @!P0 NANOSLEEP.SYNCS 0x989680 ;  /* 0x009896800000895d */ /* 0x004fea0003900000 */
[----:B------:R-:W2:Y:S02]  /*9820*/  @!P0 SYNCS.PHASECHK.TRANS64 P0, [R0+URZ], R3 ;  /* 0x00000003000085a7 */ /* 0x000ea400080010ff */
[----:B--2---:R-:W-:Y:S05]  /*9830*/  @!P0 BRA `(.L_x_192) ;  /* 0xfffffffc00f08947 */ /* 0x004fea000383ffff */
[----:B------:R-:W-:Y:S05]  /*9840*/  BRA `(.L_x_193) ;  /* 0xffffff9800d87947 */ /* 0x000fea000383ffff */
.L_x_55:
[----:B------:R-:W-:-:S07]  /*9850*/  MOV R0, UR5 ;  /* 0x0000000500007c02 */ /* 0x000fce0008000f00 */
.L_x_194:
[----:B-1----:R1:W2:Y:S02]  /*9860*/  SYNCS.PHASECHK.TRANS64.TRYWAIT P0, [R0+URZ], R3 ;  /* 0x00000003000075a7 */ /* 0x0022a400080011ff */
[----:B--2---:R-:W-:Y:S05]  /*9870*/  @!P0 NANOSLEEP.SYNCS 0x989680 ;  /* 0x009896800000895d */ /* 0x004fea0003900000 */
[----:B------:R-:W2:Y:S02]  /*9880*/  @!P0 SYNCS.PHASECHK.TRANS64 P0, [R0+URZ], R3 ;  /* 0x00000003000085a7 */ /* 0x000ea400080010ff */
[----:B--2---:R-:W-:Y:S05]  /*9890*/  @!P0 BRA `(.L_x_194) ;  /* 0xfffffffc00f08947 */ /* 0x004fea000383ffff */
[----:B------:R-:W-:Y:S05]  /*98a0*/  BRA `(.L_x_195) ;  /* 0xffffff9800e47947 */ /* 0x000fea000383ffff */
.L_x_56:
[----:B------:R-:W-:-:S07]  /*98b0*/  MOV R0, UR5 ;  /* 0x0000000500007c02 */ /* 0x000fce0008000f00 */
.L_x_196:
[----:B-1----:R1:W2:Y:S02]  /*98c0*/  SYNCS.PHASECHK.TRANS64.TRYWAIT P0, [R0+URZ], R3 ;  /* 0x00000003000075a7 */ /* 0x0022a400080011ff */
[----:B--2---:R-:W-:Y:S05]  /*98d0*/  @!P0 NANOSLEEP.SYNCS 0x989680 ;  /* 0x009896800000895d */ /* 0x004fea0003900000 */
[----:B------:R-:W2:Y:S02]  /*98e0*/  @!P0 SYNCS.PHASECHK.TRANS64 P0, [R0+URZ], R3 ;  /* 0x00000003000085a7 */ /* 0x000ea400080010ff */
[----:B--2---:R-:W-:Y:S05]  /*98f0*/  @!P0 BRA `(.L_x_196) ;  /* 0xfffffffc00f08947 */ /* 0x004fea000383ffff */
[----:B------:R-:W-:Y:S05]  /*9900*/  BRA `(.L_x_197) ;  /* 0xffffff9800f07947 */ /* 0x000fea000383ffff */
.L_x_57:
[----:B------:R-:W-:-:S07]  /*9910*/  MOV R0, UR5 ;  /* 0x0000000500007c02 */ /* 0x000fce0008000f00 */
.L_x_198:
[----:B-1----:R1:W2:Y:S02]  /*9920*/  SYNCS.PHASECHK.TRANS64.TRYWAIT P0, [R0+URZ], R3 ;  /* 0x00000003000075a7 */ /* 0x0022a400080011ff */
[----:B--2---:R-:W-:Y:S05]  /*9930*/  @!P0 NANOSLEEP.SYNCS 0x989680 ;  /* 0x009896800000895d */ /* 0x004fea0003900000 */
[----:B------:R-:W2:Y:S02]  /*9940*/  @!P0 SYNCS.PHASECHK.TRANS64 P0, [R0+URZ], R3 ;  /* 0x00000003000085a7 */ /* 0x000ea400080010ff */
[----:B--2---:R-:W-:Y:S05]  /*9950*/  @!P0 BRA `(.L_x_198) ;  /* 0xfffffffc00f08947 */ /* 0x004fea000383ffff */
[----:B------:R-:W-:Y:S05]  /*9960*/  BRA `(.L_x_199) ;  /* 0xffffff9800fc7947 */ /* 0x000fea000383ffff */
.L_x_58:
[----:B------:R-:W-:-:S07]  /*9970*/  MOV R0, UR5 ;  /* 0x0000000500007c02 */ /* 0x000fce0008000f00 */
.L_x_200:
[----:B-1----:R1:W2:Y:S02]  /*9980*/  SYNCS.PHASECHK.TRANS64.TRYWAIT P0, [R0+URZ], R3 ;  /* 0x00000003000075a7 */ /* 0x0022a400080011ff */
[----:B--2---:R-:W-:Y:S05]  /*9990*/  @!P0 NANOSLEEP.SYNCS 0x989680 ;  /* 0x009896800000895d */ /* 0x004fea0003900000 */
[----:B------:R-:W2:Y:S02]  /*99a0*/  @!P0 SYNCS.PHASECHK.TRANS64 P0, [R0+URZ], R3 ;  /* 0x00000003000085a7 */ /* 0x000ea400080010ff */
[----:B--2---:R-:W-:Y:S05]  /*99b0*/  @!P0 BRA `(.L_x_200) ;  /* 0xfffffffc00f08947 */ /* 0x004fea000383ffff */
[----:B------:R-:W-:Y:S05]  /*99c0*/  BRA `(.L_x_201) ;  /* 0xffffff9c00087947 */ /* 0x000fea000383ffff */
.L_x_59:
[----:B------:R-:W-:-:S07]  /*99d0*/  MOV R0, UR5 ;  /* 0x0000000500007c02 */ /* 0x000fce0008000f00 */
.L_x_202:
[----:B-1----:R1:W2:Y:S02]  /*99e0*/  SYNCS.PHASECHK.TRANS64.TRYWAIT P0, [R0+URZ], R3 ;  /* 0x00000003000075a7 */ /* 0x0022a400080011ff */
[----:B--2---:R-:W-:Y:S05]  /*99f0*/  @!P0 NANOSLEEP.SYNCS 0x989680 ;  /* 0x009896800000895d */ /* 0x004fea0003900000 */
[----:B------:R-:W2:Y:S02]  /*9a00*/  @!P0 SYNCS.PHASECHK.TRANS64 P0, [R0+URZ], R3 ;  /* 0x00000003000085a7 */ /* 0x000ea400080010ff */
[----:B--2---:R-:W-:Y:S05]  /*9a10*/  @!P0 BRA `(.L_x_202) ;  /* 0xfffffffc00f08947 */ /* 0x004fea000383ffff */
[----:B------:R-:W-:Y:S05]  /*9a20*/  BRA `(.L_x_203) ;  /* 0xffffff9c00147947 */ /* 0x000fea000383ffff */
.L_x_60:
[----:B------:R-:W-:-:S07]  /*9a30*/  MOV R0, UR5 ;  /* 0x0000000500007c02 */ /* 0x000fce0008000f00 */
.L_x_204:
[----:B-1----:R1:W2:Y:S02]  /*9a40*/  SYNCS.PHASECHK.TRANS64.TRYWAIT P0, [R0+URZ], R3 ;  /* 0x00000003000075a7 */ /* 0x0022a400080011ff */
[----:B--2---:R-:W-:Y:S05]  /*9a50*/  @!P0 NANOSLEEP.SYNCS 0x989680 ;  /* 0x009896800000895d */ /* 0x004fea0003900000 */
[----:B------:R-:W2:Y:S02]  /*9a60*/  @!P0 SYNCS.PHASECHK.TRANS64 P0, [R0+URZ], R3 ;  /* 0x00000003000085a7 */ /* 0x000ea400080010ff */
[----:B--2---:R-:W-:Y:S05]  /*9a70*/  @!P0 BRA `(.L_x_204) ;  /* 0xfffffffc00f08947 */ /* 0x004fea000383ffff */
[----:B------:R-:W-:Y:S05]  /*9a80*/  BRA `(.L_x_205) ;  /* 0xffffff9c00207947 */ /* 0x000fea000383ffff */
.L_x_61:
[----:B------:R-:W-:-:S07]  /*9a90*/  MOV R0, UR5 ;  /* 0x0000000500007c02 */ /* 0x000fce0008000f00 */
.L_x_206:
[----:B-1----:R1:W2:Y:S02]  /*9aa0*/  SYNCS.PHASECHK.TRANS64.TRYWAIT P0, [R0+URZ], R3 ;  /* 0x00000003000075a7 */ /* 0x0022a400080011ff */
[----:B--2---:R-:W-:Y:S05]  /*9ab0*/  @!P0 NANOSLEEP.SYNCS 0x989680 ;  /* 0x009896800000895d */ /* 0x004fea0003900000 */
[----:B------:R-:W2:Y:S02]  /*9ac0*/  @!P0 SYNCS.PHASECHK.TRANS64 P0, [R0+URZ], R3 ;  /* 0x00000003000085a7 */ /* 0x000ea400080010ff */
[----:B--2---:R-:W-:Y:S05]  /*9ad0*/  @!P0 BRA `(.L_x_206) ;  /* 0xfffffffc00f08947 */ /* 0x004fea000383ffff */
[----:B------:R-:W-:Y:S05]  /*9ae0*/  BRA `(.L_x_207) ;  /* 0xffffff9c002c7947 */ /* 0x000fea000383ffff */
.L_x_62:
[----:B------:R-:W-:-:S07]  /*9af0*/  MOV R0, UR5 ;  /* 0x0000000500007c02 */ /* 0x000fce0008000f00 */
.L_x_208:
[----:B-1----:R1:W2:Y:S02]  /*9b00*/  SYNCS.PHASECHK.TRANS64.TRYWAIT P0, [R0+URZ], R3 ;  /* 0x00000003000075a7 */ /* 0x0022a400080011ff */
[----:B--2---:R-:W-:Y:S05]  /*9b10*/  @!P0 NANOSLEEP.SYNCS 0x989680 ;  /* 0x009896800000895d */ /* 0x004fea0003900000 */
[----:B------:R-:W2:Y:S02]  /*9b20*/  @!P0 SYNCS.PHASECHK.TRANS64 P0, [R0+URZ], R3 ;  /* 0x00000003000085a7 */ /* 0x000ea400080010ff */
[----:B--2---:R-:W-:Y:S05]  /*9b30*/  @!P0 BRA `(.L_x_208) ;  /* 0xfffffffc00f08947 */ /* 0x004fea000383ffff */
[----:B------:R-:W-:Y:S05]  /*9b40*/  BRA `(.L_x_209) ;  /* 0xffffff9c00387947 */ /* 0x000fea000383ffff */
.L_x_63:
[----:B------:R-:W-:-:S07]  /*9b50*/  MOV R0, UR5 ;  /* 0x0000000500007c02 */ /* 0x000fce0008000f00 */
.L_x_210:
[----:B-1----:R1:W2:Y:S02]  /*9b60*/  SYNCS.PHASECHK.TRANS64.TRYWAIT P0, [R0+URZ], R3 ;  /* 0x00000003000075a7 */ /* 0x0022a400080011ff */
[----:B--2---:R-:W-:Y:S05]  /*9b70*/  @!P0 NANOSLEEP.SYNCS 0x989680 ;  /* 0x009896800000895d */ /* 0x004fea0003900000 */
[----:B------:R-:W2:Y:S02]  /*9b80*/  @!P0 SYNCS.PHASECHK.TRANS64 P0, [R0+URZ], R3 ;  /* 0x00000003000085a7 */ /* 0x000ea400080010ff */
[----:B--2---:R-:W-:Y:S05]  /*9b90*/  @!P0 BRA `(.L_x_210) ;  /* 0xfffffffc00f08947 */ /* 0x004fea000383ffff */
[----:B------:R-:W-:Y:S05]  /*9ba0*/  BRA `(.L_x_211) ;  /* 0xffffff9c00447947 */ /* 0x000fea000383ffff */
.L_x_64:
[----:B------:R-:W-:-:S07]  /*9bb0*/  MOV R0, UR5 ;  /* 0x0000000500007c02 */ /* 0x000fce0008000f00 */
.L_x_212:
[----:B-1----:R1:W2:Y:S02]  /*9bc0*/  SYNCS.PHASECHK.TRANS64.TRYWAIT P0, [R0+URZ], R3 ;  /* 0x00000003000075a7 */ /* 0x0022a400080011ff */
[----:B--2---:R-:W-:Y:S05]  /*9bd0*/  @!P0 NANOSLEEP.SYNCS 0x989680 ;  /* 0x009896800000895d */ /* 0x004fea0003900000 */
[----:B------:R-:W2:Y:S02]  /*9be0*/  @!P0 SYNCS.PHASECHK.TRANS64 P0, [R0+URZ], R3 ;  /* 0x00000003000085a7 */ /* 0x000ea400080010ff */
[----:B--2---:R-:W-:Y:S05]  /*9bf0*/  @!P0 BRA `(.L_x_212) ;  /* 0xfffffffc00f08947 */ /* 0x004fea000383ffff */
[----:B------:R-:W-:Y:S05]  /*9c00*/  BRA `(.L_x_213) ;  /* 0xffffff9c00507947 */ /* 0x000fea000383ffff */
.L_x_65:
[----:B------:R-:W-:-:S07]  /*9c10*/  MOV R0, UR5 ;  /* 0x0000000500007c02 */ /* 0x000fce0008000f00 */
.L_x_214:
[----:B-1----:R1:W2:Y:S02]  /*9c20*/  SYNCS.PHASECHK.TRANS64.TRYWAIT P0, [R0+URZ], R3 ;  /* 0x00000003000075a7 */ /* 0x0022a400080011ff */
[----:B--2---:R-:W-:Y:S05]  /*9c30*/  @!P0 NANOSLEEP.SYNCS 0x989680 ;  /* 0x009896800000895d */ /* 0x004fea0003900000 */
[----:B------:R-:W2:Y:S02]  /*9c40*/  @!P0 SYNCS.PHASECHK.TRANS64 P0, [R0+URZ], R3 ;  /* 0x00000003000085a7 */ /* 0x000ea400080010ff */
[----:B--2---:R-:W-:Y:S05]  /*9c50*/  @!P0 BRA `(.L_x_214) ;  /* 0xfffffffc00f08947 */ /* 0x004fea000383ffff */
[----:B------:R-:W-:Y:S05]  /*9c60*/  BRA `(.L_x_215) ;  /* 0xffffff9c005c7947 */ /* 0x000fea000383ffff */
.L_x_66:
[----:B------:R-:W-:-:S07]  /*9c70*/  MOV R0, UR5 ;  /* 0x0000000500007c02 */ /* 0x000fce0008000f00 */
.L_x_216:
[----:B-1----:R1:W2:Y:S02]  /*9c80*/  SYNCS.PHASECHK.TRANS64.TRYWAIT P0, [R0+URZ], R3 ;  /* 0x00000003000075a7 */ /* 0x0022a400080011ff */
[----:B--2---:R-:W-:Y:S05]  /*9c90*/  @!P0 NANOSLEEP.SYNCS 0x989680 ;  /* 0x009896800000895d */ /* 0x004fea0003900000 */
[----:B------:R-:W2:Y:S02]  /*9ca0*/  @!P0 SYNCS.PHASECHK.TRANS64 P0, [R0+URZ], R3 ;  /* 0x00000003000085a7 */ /* 0x000ea400080010ff */
[----:B--2---:R-:W-:Y:S05]  /*9cb0*/  @!P0 BRA `(.L_x_216) ;  /* 0xfffffffc00f08947 */ /* 0x004fea000383ffff */
[----:B------:R-:W-:Y:S05]  /*9cc0*/  BRA `(.L_x_217) ;  /* 0xffffff9c00687947 */ /* 0x000fea000383ffff */
.L_x_67:
[----:B------:R-:W-:-:S07]  /*9cd0*/  MOV R0, UR5 ;  /* 0x0000000500007c02 */ /* 0x000fce0008000f00 */
.L_x_218:
[----:B-1----:R1:W2:Y:S02]  /*9ce0*/  SYNCS.PHASECHK.TRANS64.TRYWAIT P0, [R0+URZ], R3 ;  /* 0x00000003000075a7 */ /* 0x0022a400080011ff */
[----:B--2---:R-:W-:Y:S05]  /*9cf0*/  @!P0 NANOSLEEP.SYNCS 0x989680 ;  /* 0x009896800000895d */ /* 0x004fea0003900000 */
[----:B------:R-:W2:Y:S02]  /*9d00*/  @!P0 SYNCS.PHASECHK.TRANS64 P0, [R0+URZ], R3 ;  /* 0x00000003000085a7 */ /* 0x000ea400080010ff */
[----:B--2---:R-:W-:Y:S05]  /*9d10*/  @!P0 BRA `(.L_x_218) ;  /* 0xfffffffc00f08947 */ /* 0x004fea000383ffff */
[----:B------:R-:W-:Y:S05]  /*9d20*/  BRA `(.L_x_219) ;  /* 0xffffff9c00747947 */ /* 0x000fea000383ffff */
.L_x_68:
[----:B------:R-:W-:-:S07]  /*9d30*/  MOV R0, UR5 ;  /* 0x0000000500007c02 */ /* 0x000fce0008000f00 */
.L_x_220:
[----:B-1----:R1:W2:Y:S02]  /*9d40*/  SYNCS.PHASECHK.TRANS64.TRYWAIT P0, [R0+URZ], R3 ;  /* 0x00000003000075a7 */ /* 0x0022a400080011ff */
[----:B--2---:R-:W-:Y:S05]  /*9d50*/  @!P0 NANOSLEEP.SYNCS 0x989680 ;  /* 0x009896800000895d */ /* 0x004fea0003900000 */
[----:B------:R-:W2:Y:S02]  /*9d60*/  @!P0 SYNCS.PHASECHK.TRANS64 P0, [R0+URZ], R3 ;  /* 0x00000003000085a7 */ /* 0x000ea400080010ff */
[----:B--2---:R-:W-:Y:S05]  /*9d70*/  @!P0 BRA `(.L_x_220) ;  /* 0xfffffffc00f08947 */ /* 0x004fea000383ffff */
[----:B------:R-:W-:Y:S05]  /*9d80*/  BRA `(.L_x_221) ;  /* 0xffffff9c00807947 */ /* 0x000fea000383ffff */
.L_x_69:
[----:B------:R-:W-:-:S07]  /*9d90*/  MOV R0, UR5 ;  /* 0x0000000500007c02 */ /* 0x000fce0008000f00 */
.L_x_222:
[----:B-1----:R1:W2:Y:S02]  /*9da0*/  SYNCS.PHASECHK.TRANS64.TRYWAIT P0, [R0+URZ], R3 ;  /* 0x00000003000075a7 */ /* 0x0022a400080011ff */
[----:B--2---:R-:W-:Y:S05]  /*9db0*/  @!P0 NANOSLEEP.SYNCS 0x989680 ;  /* 0x009896800000895d */ /* 0x004fea0003900000 */
[----:B------:R-:W2:Y:S02]  /*9dc0*/  @!P0 SYNCS.PHASECHK.TRANS64 P0, [R0+URZ], R3 ;  /* 0x00000003000085a7 */ /* 0x000ea400080010ff */
[----:B--2---:R-:W-:Y:S05]  /*9dd0*/  @!P0 BRA `(.L_x_222) ;  /* 0xfffffffc00f08947 */ /* 0x004fea000383ffff */
[----:B------:R-:W-:Y:S05]  /*9de0*/  BRA `(.L_x_223) ;  /* 0xffffff9c008c7947 */ /* 0x000fea000383ffff */
.L_x_70:
[----:B------:R-:W-:-:S07]  /*9df0*/  MOV R0, UR5 ;  /* 0x0000000500007c02 */ /* 0x000fce0008000f00 */
.L_x_224:
[----:B-1----:R1:W2:Y:S02]  /*9e00*/  SYNCS.PHASECHK.TRANS64.TRYWAIT P0, [R0+URZ], R3 ;  /* 0x00000003000075a7 */ /* 0x0022a400080011ff */
[----:B--2---:R-:W-:Y:S05]  /*9e10*/  @!P0 NANOSLEEP.SYNCS 0x989680 ;  /* 0x009896800000895d */ /* 0x004fea0003900000 */
[----:B------:R-:W2:Y:S02]  /*9e20*/  @!P0 SYNCS.PHASECHK.TRANS64 P0, [R0+URZ], R3 ;  /* 0x00000003000085a7 */ /* 0x000ea400080010ff */
[----:B--2---:R-:W-:Y:S05]  /*9e30*/  @!P0 BRA `(.L_x_224) ;  /* 0xfffffffc00f08947 */ /* 0x004fea000383ffff */
[----:B------:R-:W-:Y:S05]  /*9e40*/  BRA `(.L_x_225) ;  /* 0xffffff9c00987947 */ /* 0x000fea000383ffff */
.L_x_71:
[----:B------:R-:W-:-:S07]  /*9e50*/  MOV R0, UR5 ;  /* 0x0000000500007c02 */ /* 0x000fce0008000f00 */
.L_x_226:
[----:B-1----:R1:W2:Y:S02]  /*9e60*/  SYNCS.PHASECHK.TRANS64.TRYWAIT P0, [R0+URZ], R3 ;  /* 0x00000003000075a7 */ /* 0x0022a400080011ff */
[----:B--2---:R-:W-:Y:S05]  /*9e70*/  @!P0 NANOSLEEP.SYNCS 0x989680 ;  /* 0x009896800000895d */ /* 0x004fea0003900000 */
[----:B------:R-:W2:Y:S02]  /*9e80*/  @!P0 SYNCS.PHASECHK.TRANS64 P0, [R0+URZ], R3 ;  /* 0x00000003000085a7 */ /* 0x000ea400080010ff */
[----:B--2---:R-:W-:Y:S05]  /*9e90*/  @!P0 BRA `(.L_x_226) ;  /* 0xfffffffc00f08947 */ /* 0x004fea000383ffff */
[----:B------:R-:W-:Y:S05]  /*9ea0*/  BRA `(.L_x_227) ;  /* 0xffffff9c00a47947 */ /* 0x000fea000383ffff */
.L_x_72:
[----:B------:R-:W-:-:S07]  /*9eb0*/  MOV R0, UR5 ;  /* 0x0000000500007c02 */ /* 0x000fce0008000f00 */
.L_x_228:
[----:B-1----:R1:W2:Y:S02]  /*9ec0*/  SYNCS.PHASECHK.TRANS64.TRYWAIT P0, [R0+URZ], R3 ;  /* 0x00000003000075a7 */ /* 0x0022a400080011ff */
[----:B--2---:R-:W-:Y:S05]  /*9ed0*/  @!P0 NANOSLEEP.SYNCS 0x989680 ;  /* 0x009896800000895d */ /* 0x004fea0003900000 */
[----:B------:R-:W2:Y:S02]  /*9ee0*/  @!P0 SYNCS.PHASECHK.TRANS64 P0, [R0+URZ], R3 ;  /* 0x00000003000085a7 */ /* 0x000ea400080010ff */
[----:B--2---:R-:W-:Y:S05]  /*9ef0*/  @!P0 BRA `(.L_x_228) ;  /* 0xfffffffc00f08947 */ /* 0x004fea000383ffff */
[----:B------:R-:W-:Y:S05]  /*9f00*/  BRA `(.L_x_229) ;  /* 0xffffff9c00b07947 */ /* 0x000fea000383ffff */
.L_x_73:
[----:B------:R-:W-:-:S07]  /*9f10*/  MOV R0, UR5 ;  /* 0x0000000500007c02 */ /* 0x000fce0008000f00 */
.L_x_230:
[----:B-1----:R1:W2:Y:S02]  /*9f20*/  SYNCS.PHASECHK.TRANS64.TRYWAIT P0, [R0+URZ], R3 ;  /* 0x00000003000075a7 */ /* 0x0022a400080011ff */
[----:B--2---:R-:W-:Y:S05]  /*9f30*/  @!P0 NANOSLEEP.SYNCS 0x989680 ;  /* 0x009896800000895d */ /* 0x004fea0003900000 */
[----:B------:R-:W2:Y:S02]  /*9f40*/  @!P0 SYNCS.PHASECHK.TRANS64 P0, [R0+URZ], R3 ;  /* 0x00000003000085a7 */ /* 0x000ea400080010ff */
[----:B--2---:R-:W-:Y:S05]  /*9f50*/  @!P0 BRA `(.L_x_230) ;  /* 0xfffffffc00f08947 */ /* 0x004fea000383ffff */
[----:B------:R-:W-:Y:S05]  /*9f60*/  BRA `(.L_x_231) ;  /* 0xffffff9c00bc7947 */ /* 0x000fea000383ffff */
.L_x_74:
[----:B------:R-:W-:-:S07]  /*9f70*/  MOV R0, UR5 ;  /* 0x0000000500007c02 */ /* 0x000fce0008000f00 */
.L_x_232:
[----:B-1----:R1:W2:Y:S02]  /*9f80*/  SYNCS.PHASECHK.TRANS64.TRYWAIT P0, [R0+URZ], R3 ;  /* 0x00000003000075a7 */ /* 0x0022a400080011ff */
[----:B--2---:R-:W-:Y:S05]  /*9f90*/  @!P0 NANOSLEEP.SYNCS 0x989680 ;  /* 0x009896800000895d */ /* 0x004fea0003900000 */
[----:B------:R-:W2:Y:S02]  /*9fa0*/  @!P0 SYNCS.PHASECHK.TRANS64 P0, [R0+URZ], R3 ;  /* 0x00000003000085a7 */ /* 0x000ea400080010ff */
[----:B--2---:R-:W-:Y:S05]  /*9fb0*/  @!P0 BRA `(.L_x_232) ;  /* 0xfffffffc00f08947 */ /* 0x004fea000383ffff */
[----:B------:R-:W-:Y:S05]  /*9fc0*/  BRA `(.L_x_233) ;  /* 0xffffff9c00c87947 */ /* 0x000fea000383ffff */
.L_x_75:
[----:B------:R-:W-:-:S07]  /*9fd0*/  MOV R0, UR5 ;  /* 0x0000000500007c02 */ /* 0x000fce0008000f00 */
.L_x_234:
[----:B-1----:R1:W2:Y:S02]  /*9fe0*/  SYNCS.PHASECHK.TRANS64.TRYWAIT P0, [R0+URZ], R3 ;  /* 0x00000003000075a7 */ /* 0x0022a400080011ff */
[----:B--2---:R-:W-:Y:S05]  /*9ff0*/  @!P0 NANOSLEEP.SYNCS 0x989680 ;  /* 0x009896800000895d */ /* 0x004fea0003900000 */
[----:B------:R-:W2:Y:S02]  /*a000*/  @!P0 SYNCS.PHASECHK.TRANS64 P0, [R0+URZ], R3 ;  /* 0x00000003000085a7 */ /* 0x000ea400080010ff */
[----:B--2---:R-:W-:Y:S05]  /*a010*/  @!P0 BRA `(.L_x_234) ;  /* 0xfffffffc00f08947 */ /* 0x004fea000383ffff */
[----:B------:R-:W-:Y:S05]  /*a020*/  BRA `(.L_x_235) ;  /* 0xffffff9c00d47947 */ /* 0x000fea000383ffff */
.L_x_76:
[----:B------:R-:W-:-:S07]  /*a030*/  MOV R0, UR5 ;  /* 0x0000000500007c02 */ /* 0x000fce0008000f00 */
.L_x_236:
[----:B-1----:R1:W2:Y:S02]  /*a040*/  SYNCS.PHASECHK.TRANS64.TRYWAIT P0, [R0+URZ], R3 ;  /* 0x00000003000075a7 */ /* 0x0022a400080011ff */
[----:B--2---:R-:W-:Y:S05]  /*a050*/  @!P0 NANOSLEEP.SYNCS 0x989680 ;  /* 0x009896800000895d */ /* 0x004fea0003900000 */
[----:B------:R-:W2:Y:S02]  /*a060*/  @!P0 SYNCS.PHASECHK.TRANS64 P0, [R0+URZ], R3 ;  /* 0x00000003000085a7 */ /* 0x000ea400080010ff */
[----:B--2---:R-:W-:Y:S05]  /*a070*/  @!P0 BRA `(.L_x_236) ;  /* 0xfffffffc00f08947 */ /* 0x004fea000383ffff */
[----:B------:R-:W-:Y:S05]  /*a080*/  BRA `(.L_x_237) ;  /* 0xffffff9c00e07947 */ /* 0x000fea000383ffff */
.L_x_77:
[----:B------:R-:W-:-:S07]  /*a090*/  MOV R0, UR5 ;  /* 0x0000000500007c02 */ /* 0x000fce0008000f00 */
.L_x_238:
[----:B-1----:R1:W2:Y:S02]  /*a0a0*/  SYNCS.PHASECHK.TRANS64.TRYWAIT P0, [R0+URZ], R3 ;  /* 0x00000003000075a7 */ /* 0x0022a400080011ff */
[----:B--2---:R-:W-:Y:S05]  /*a0b0*/  @!P0 NANOSLEEP.SYNCS 0x989680 ;  /* 0x009896800000895d */ /* 0x004fea0003900000 */
[----:B------:R-:W2:Y:S02]  /*a0c0*/  @!P0 SYNCS.PHASECHK.TRANS64 P0, [R0+URZ], R3 ;  /* 0x00000003000085a7 */ /* 0x000ea400080010ff */
[----:B--2---:R-:W-:Y:S05]  /*a0d0*/  @!P0 BRA `(.L_x_238) ;  /* 0xfffffffc00f08947 */ /* 0x004fea000383ffff */
[----:B------:R-:W-:Y:S05]  /*a0e0*/  BRA `(.L_x_239) ;  /* 0xffffff9c00ec7947 */ /* 0x000fea000383ffff */
.L_x_78:
[----:B------:R-:W-:-:S07]  /*a0f0*/  MOV R0, UR5 ;  /* 0x0000000500007c02 */ /* 0x000fce0008000f00 */
.L_x_240:
[----:B-1----:R1:W2:Y:S02]  /*a100*/  SYNCS.PHASECHK.TRANS64.TRYWAIT P0, [R0+URZ], R3 ;  /* 0x00000003000075a7 */ /* 0x0022a400080011ff */
[----:B--2---:R-:W-:Y:S05]  /*a110*/  @!P0 NANOSLEEP.SYNCS 0x989680 ;  /* 0x009896800000895d */ /* 0x004fea0003900000 */
[----:B------:R-:W2:Y:S02]  /*a120*/  @!P0 SYNCS.PHASECHK.TRANS64 P0, [R0+URZ], R3 ;  /* 0x00000003000085a7 */ /* 0x000ea400080010ff */
[----:B--2---:R-:W-:Y:S05]  /*a130*/  @!P0 BRA `(.L_x_240) ;  /* 0xfffffffc00f08947 */ /* 0x004fea000383ffff */
[----:B------:R-:W-:Y:S05]  /*a140*/  BRA `(.L_x_241) ;  /* 0xffffff9c00f87947 */ /* 0x000fea000383ffff */
.L_x_79:
[----:B------:R-:W-:-:S07]  /*a150*/  MOV R0, UR5 ;  /* 0x0000000500007c02 */ /* 0x000fce0008000f00 */
.L_x_242:
[----:B-1----:R1:W2:Y:S02]  /*a160*/  SYNCS.PHASECHK.TRANS64.TRYWAIT P0, [R0+URZ], R3 ;  /* 0x00000003000075a7 */ /* 0x0022a400080011ff */
[----:B--2---:R-:W-:Y:S05]  /*a170*/  @!P0 NANOSLEEP.SYNCS 0x989680 ;  /* 0x009896800000895d */ /* 0x004fea0003900000 */
[----:B------:R-:W2:Y:S02]  /*a180*/  @!P0 SYNCS.PHASECHK.TRANS64 P0, [R0+URZ], R3 ;  /* 0x00000003000085a7 */ /* 0x000ea400080010ff */
[----:B--2---:R-:W-:Y:S05]  /*a190*/  @!P0 BRA `(.L_x_242) ;  /* 0xfffffffc00f08947 */ /* 0x004fea000383ffff */
[----:B------:R-:W-:Y:S05]  /*a1a0*/  BRA `(.L_x_243) ;  /* 0xffffffa000047947 */ /* 0x000fea000383ffff */
.L_x_80:
[----:B------:R-:W-:-:S07]  /*a1b0*/  MOV R0, UR5 ;  /* 0x0000000500007c02 */ /* 0x000fce0008000f00 */
.L_x_244:
[----:B-1----:R1:W2:Y:S02]  /*a1c0*/  SYNCS.PHASECHK.TRANS64.TRYWAIT P0, [R0+URZ], R3 ;  /* 0x00000003000075a7 */ /* 0x0022a400080011ff */
[----:B--2---:R-:W-:Y:S05]  /*a1d0*/  @!P0 NANOSLEEP.SYNCS 0x989680 ;  /* 0x009896800000895d */ /* 0x004fea0003900000 */
[----:B------:R-:W2:Y:S02]  /*a1e0*/  @!P0 SYNCS.PHASECHK.TRANS64 P0, [R0+URZ], R3 ;  /* 0x00000003000085a7 */ /* 0x000ea400080010ff */
[----:B--2---:R-:W-:Y:S05]  /*a1f0*/  @!P0 BRA `(.L_x_244) ;  /* 0xfffffffc00f08947 */ /* 0x004fea000383ffff */
[----:B------:R-:W-:Y:S05]  /*a200*/  BRA `(.L_x_245) ;  /* 0xffffffa000107947 */ /* 0x000fea000383ffff */
.L_x_81:
[----:B------:R-:W-:-:S07]  /*a210*/  MOV R0, UR5 ;  /* 0x0000000500007c02 */ /* 0x000fce0008000f00 */
.L_x_246:
[----:B-1----:R1:W2:Y:S02]  /*a220*/  SYNCS.PHASECHK.TRANS64.TRYWAIT P0, [R0+URZ], R3 ;  /* 0x00000003000075a7 */ /* 0x0022a400080011ff */
[----:B--2---:R-:W-:Y:S05]  /*a230*/  @!P0 NANOSLEEP.SYNCS 0x989680 ;  /* 0x009896800000895d */ /* 0x004fea0003900000 */
[----:B------:R-:W2:Y:S02]  /*a240*/  @!P0 SYNCS.PHASECHK.TRANS64 P0, [R0+URZ], R3 ;  /* 0x00000003000085a7 */ /* 0x000ea400080010ff */
[----:B--2---:R-:W-:Y:S05]  /*a250*/  @!P0 BRA `(.L_x_246) ;  /* 0xfffffffc00f08947 */ /* 0x004fea000383ffff */
[----:B------:R-:W-:Y:S05]  /*a260*/  BRA `(.L_x_247) ;  /* 0xffffffa0001c7947 */ /* 0x000fea000383ffff */
.L_x_82:
[----:B------:R-:W-:-:S07]  /*a270*/  MOV R0, UR5 ;  /* 0x0000000500007c02 */ /* 0x000fce0008000f00 */
.L_x_248:
[----:B-1----:R1:W2:Y:S02]  /*a280*/  SYNCS.PHASECHK.TRANS64.TRYWAIT P0, [R0+URZ], R3 ;  /* 0x00000003000075a7 */ /* 0x0022a400080011ff */
[----:B--2---:R-:W-:Y:S05]  /*a290*/  @!P0 NANOSLEEP.SYNCS 0x989680 ;  /* 0x009896800000895d */ /* 0x004fea0003900000 */
[----:B------:R-:W2:Y:S02]  /*a2a0*/  @!P0 SYNCS.PHASECHK.TRANS64 P0, [R0+URZ], R3 ;  /* 0x00000003000085a7 */ /* 0x000ea400080010ff */
[----:B--2---:R-:W-:Y:S05]  /*a2b0*/  @!P0 BRA `(.L_x_248) ;  /* 0xfffffffc00f08947 */ /* 0x004fea000383ffff */
[----:B------:R-:W-:Y:S05]  /*a2c0*/  BRA `(.L_x_249) ;  /* 0xffffffa000287947 */ /* 0x000fea000383ffff */
.L_x_83:
[----:B------:R-:W-:-:S07]  /*a2d0*/  MOV R0, UR5 ;  /* 0x0000000500007c02 */ /* 0x000fce0008000f00 */
.L_x_250:
[----:B-1----:R1:W2:Y:S02]  /*a2e0*/  SYNCS.PHASECHK.TRANS64.TRYWAIT P0, [R0+URZ], R3 ;  /* 0x00000003000075a7 */ /* 0x0022a400080011ff */
[----:B--2---:R-:W-:Y:S05]  /*a2f0*/  @!P0 NANOSLEEP.SYNCS 0x989680 ;  /* 0x009896800000895d */ /* 0x004fea0003900000 */
[----:B------:R-:W2:Y:S02]  /*a300*/  @!P0 SYNCS.PHASECHK.TRANS64 P0, [R0+URZ], R3 ;  /* 0x00000003000085a7 */ /* 0x000ea400080010ff */
[----:B--2---:R-:W-:Y:S05]  /*a310*/  @!P0 BRA `(.L_x_250) ;  /* 0xfffffffc00f08947 */ /* 0x004fea000383ffff */
[----:B------:R-:W-:Y:S05]  /*a320*/  BRA `(.L_x_251) ;  /* 0xffffffa000347947 */ /* 0x000fea000383ffff */
.L_x_84:
[----:B------:R-:W-:-:S07]  /*a330*/  MOV R0, UR5 ;  /* 0x0000000500007c02 */ /* 0x000fce0008000f00 */
.L_x_252:
[----:B-1----:R1:W2:Y:S02]  /*a340*/  SYNCS.PHASECHK.TRANS64.TRYWAIT P0, [R0+URZ], R3 ;  /* 0x00000003000075a7 */ /* 0x0022a400080011ff */
[----:B--2---:R-:W-:Y:S05]  /*a350*/  @!P0 NANOSLEEP.SYNCS 0x989680 ;  /* 0x009896800000895d */ /* 0x004fea0003900000 */
[----:B------:R-:W2:Y:S02]  /*a360*/  @!P0 SYNCS.PHASECHK.TRANS64 P0, [R0+URZ], R3 ;  /* 0x00000003000085a7 */ /* 0x000ea400080010ff */
[----:B--2---:R-:W-:Y:S05]  /*a370*/  @!P0 BRA `(.L_x_252) ;  /* 0xfffffffc00f08947 */ /* 0x004fea000383ffff */
[----:B------:R-:W-:Y:S05]  /*a380*/  BRA `(.L_x_253) ;  /* 0xffffffa000407947 */ /* 0x000fea000383ffff */
.L_x_85:
[----:B------:R-:W-:-:S07]  /*a390*/  MOV R0, UR5 ;  /* 0x0000000500007c02 */ /* 0x000fce0008000f00 */
.L_x_254:
[----:B-1----:R1:W2:Y:S02]  /*a3a0*/  SYNCS.PHASECHK.TRANS64.TRYWAIT P0, [R0+URZ], R3 ;  /* 0x00000003000075a7 */ /* 0x0022a400080011ff */
[----:B--2---:R-:W-:Y:S05]  /*a3b0*/  @!P0 NANOSLEEP.SYNCS 0x989680 ;  /* 0x009896800000895d */ /* 0x004fea0003900000 */
[----:B------:R-:W2:Y:S02]  /*a3c0*/  @!P0 SYNCS.PHASECHK.TRANS64 P0, [R0+URZ], R3 ;  /* 0x00000003000085a7 */ /* 0x000ea400080010ff */
[----:B--2---:R-:W-:Y:S05]  /*a3d0*/  @!P0 BRA `(.L_x_254) ;  /* 0xfffffffc00f08947 */ /* 0x004fea000383ffff */
[----:B------:R-:W-:Y:S05]  /*a3e0*/  BRA `(.L_x_255) ;  /* 0xffffffa0004c7947 */ /* 0x000fea000383ffff */
.L_x_86:
[----:B------:R-:W-:-:S07]  /*a3f0*/  MOV R0, UR5 ;  /* 0x0000000500007c02 */ /* 0x000fce0008000f00 */
.L_x_256:
[----:B-1----:R1:W2:Y:S02]  /*a400*/  SYNCS.PHASECHK.TRANS64.TRYWAIT P0, [R0+URZ], R3 ;  /* 0x00000003000075a7 */ /* 0x0022a400080011ff */
[----:B--2---:R-:W-:Y:S05]  /*a410*/  @!P0 NANOSLEEP.SYNCS 0x989680 ;  /* 0x009896800000895d */ /* 0x004fea0003900000 */
[----:B------:R-:W2:Y:S02]  /*a420*/  @!P0 SYNCS.PHASECHK.TRANS64 P0, [R0+URZ], R3 ;  /* 0x00000003000085a7 */ /* 0x000ea400080010ff */
[----:B--2---:R-:W-:Y:S05]  /*a430*/  @!P0 BRA `(.L_x_256) ;  /* 0xfffffffc00f08947 */ /* 0x004fea000383ffff */
[----:B------:R-:W-:Y:S05]  /*a440*/  BRA `(.L_x_257) ;  /* 0xffffffa000587947 */ /* 0x000fea000383ffff */
.L_x_87:
[----:B------:R-:W-:-:S07]  /*a450*/  MOV R0, UR5 ;  /* 0x0000000500007c02 */ /* 0x000fce0008000f00 */
.L_x_258:
[----:B-1----:R1:W2:Y:S02]  /*a460*/  SYNCS.PHASECHK.TRANS64.TRYWAIT P0, [R0+URZ], R3 ;  /* 0x00000003000075a7 */ /* 0x0022a400080011ff */
[----:B--2---:R-:W-:Y:S05]  /*a470*/  @!P0 NANOSLEEP.SYNCS 0x989680 ;  /* 0x009896800000895d */ /* 0x004fea0003900000 */
[----:B------:R-:W2:Y:S02]  /*a480*/  @!P0 SYNCS.PHASECHK.TRANS64 P0, [R0+URZ], R3 ;  /* 0x00000003000085a7 */ /* 0x000ea400080010ff */
[----:B--2---:R-:W-:Y:S05]  /*a490*/  @!P0 BRA `(.L_x_258) ;  /* 0xfffffffc00f08947 */ /* 0x004fea000383ffff */
[----:B------:R-:W-:Y:S05]  /*a4a0*/  BRA `(.L_x_259) ;  /* 0xffffffa000647947 */ /* 0x000fea000383ffff */
.L_x_88:
[----:B------:R-:W-:-:S07]  /*a4b0*/  MOV R0, UR5 ;  /* 0x0000000500007c02 */ /* 0x000fce0008000f00 */
.L_x_260:
[----:B-1----:R1:W2:Y:S02]  /*a4c0*/  SYNCS.PHASECHK.TRANS64.TRYWAIT P0, [R0+URZ], R3 ;  /* 0x00000003000075a7 */ /* 0x0022a400080011ff */
[----:B--2---:R-:W-:Y:S05]  /*a4d0*/  @!P0 NANOSLEEP.SYNCS 0x989680 ;  /* 0x009896800000895d */ /* 0x004fea0003900000 */
[----:B------:R-:W2:Y:S02]  /*a4e0*/  @!P0 SYNCS.PHASECHK.TRANS64 P0, [R0+URZ], R3 ;  /* 0x00000003000085a7 */ /* 0x000ea400080010ff */
[----:B--2---:R-:W-:Y:S05]  /*a4f0*/  @!P0 BRA `(.L_x_260) ;  /* 0xfffffffc00f08947 */ /* 0x004fea000383ffff */
[----:B------:R-:W-:Y:S05]  /*a500*/  BRA `(.L_x_261) ;  /* 0xffffffa000707947 */ /* 0x000fea000383ffff */
.L_x_89:
[----:B------:R-:W-:-:S07]  /*a510*/  MOV R0, UR5 ;  /* 0x0000000500007c02 */ /* 0x000fce0008000f00 */
.L_x_262:
[----:B-1----:R1:W2:Y:S02]  /*a520*/  SYNCS.PHASECHK.TRANS64.TRYWAIT P0, [R0+URZ], R3 ;  /* 0x00000003000075a7 */ /* 0x0022a400080011ff */
[----:B--2---:R-:W-:Y:S05]  /*a530*/  @!P0 NANOSLEEP.SYNCS 0x989680 ;  /* 0x009896800000895d */ /* 0x004fea0003900000 */
[----:B------:R-:W2:Y:S02]  /*a540*/  @!P0 SYNCS.PHASECHK.TRANS64 P0, [R0+URZ], R3 ;  /* 0x00000003000085a7 */ /* 0x000ea400080010ff */
[----:B--2---:R-:W-:Y:S05]  /*a550*/  @!P0 BRA `(.L_x_262) ;  /* 0xfffffffc00f08947 */ /* 0x004fea000383ffff */
[----:B------:R-:W-:Y:S05]  /*a560*/  BRA `(.L_x_263) ;  /* 0xffffffa0007c7947 */ /* 0x000fea000383ffff */
.L_x_90:
[----:B------:R-:W-:-:S07]  /*a570*/  MOV R0, UR5 ;  /* 0x0000000500007c02 */ /* 0x000fce0008000f00 */
.L_x_264:
[----:B-1----:R1:W2:Y:S02]  /*a580*/  SYNCS.PHASECHK.TRANS64.TRYWAIT P0, [R0+URZ], R3 ;  /* 0x00000003000075a7 */ /* 0x0022a400080011ff */
[----:B--2---:R-:W-:Y:S05]  /*a590*/  @!P0 NANOSLEEP.SYNCS 0x989680 ;  /* 0x009896800000895d */ /* 0x004fea0003900000 */
[----:B------:R-:W2:Y:S02]  /*a5a0*/  @!P0 SYNCS.PHASECHK.TRANS64 P0, [R0+URZ], R3 ;  /* 0x00000003000085a7 */ /* 0x000ea400080010ff */
[----:B--2---:R-:W-:Y:S05]  /*a5b0*/  @!P0 BRA `(.L_x_264) ;  /* 0xfffffffc00f08947 */ /* 0x004fea000383ffff */
[----:B------:R-:W-:Y:S05]  /*a5c0*/  BRA `(.L_x_265) ;  /* 0xffffffa000887947 */ /* 0x000fea000383ffff */
.L_x_91:
[----:B------:R-:W-:-:S07]  /*a5d0*/  MOV R0, UR5 ;  /* 0x0000000500007c02 */ /* 0x000fce0008000f00 */
.L_x_266:
[----:B-1----:R1:W2:Y:S02]  /*a5e0*/  SYNCS.PHASECHK.TRANS64.TRYWAIT P0, [R0+URZ], R3 ;  /* 0x00000003000075a7 */ /* 0x0022a400080011ff */
[----:B--2---:R-:W-:Y:S05]  /*a5f0*/  @!P0 NANOSLEEP.SYNCS 0x989680 ;  /* 0x009896800000895d */ /* 0x004fea0003900000 */
[----:B------:R-:W2:Y:S02]  /*a600*/  @!P0 SYNCS.PHASECHK.TRANS64 P0, [R0+URZ], R3 ;  /* 0x00000003000085a7 */ /* 0x000ea400080010ff */
[----:B--2---:R-:W-:Y:S05]  /*a610*/  @!P0 BRA `(.L_x_266) ;  /* 0xfffffffc00f08947 */ /* 0x004fea000383ffff */
[----:B------:R-:W-:Y:S05]  /*a620*/  BRA `(.L_x_267) ;  /* 0xffffffa000947947 */ /* 0x000fea000383ffff */
.L_x_92:
[----:B------:R-:W-:-:S07]  /*a630*/  MOV R0, UR5 ;  /* 0x0000000500007c02 */ /* 0x000fce0008000f00 */
.L_x_268:
[----:B-1----:R1:W2:Y:S02]  /*a640*/  SYNCS.PHASECHK.TRANS64.TRYWAIT P0, [R0+URZ], R3 ;  /* 0x00000003000075a7 */ /* 0x0022a400080011ff */
[----:B--2---:R-:W-:Y:S05]  /*a650*/  @!P0 NANOSLEEP.SYNCS 0x989680 ;  /* 0x009896800000895d */ /* 0x004fea0003900000 */
[----:B------:R-:W2:Y:S02]  /*a660*/  @!P0 SYNCS.PHASECHK.TRANS64 P0, [R0+URZ], R3 ;  /* 0x00000003000085a7 */ /* 0x000ea400080010ff */
[----:B--2---:R-:W-:Y:S05]  /*a670*/  @!P0 BRA `(.L_x_268) ;  /* 0xfffffffc00f08947 */ /* 0x004fea000383ffff */
[----:B------:R-:W-:Y:S05]  /*a680*/  BRA `(.L_x_269) ;  /* 0xffffffa000a07947 */ /* 0x000fea000383ffff */
.L_x_93:
[----:B------:R-:W-:-:S07]  /*a690*/  MOV R0, UR5 ;  /* 0x0000000500007c02 */ /* 0x000fce0008000f00 */
.L_x_270:
[----:B-1----:R1:W2:Y:S02]  /*a6a0*/  SYNCS.PHASECHK.TRANS64.TRYWAIT P0, [R0+URZ], R3 ;  /* 0x00000003000075a7 */ /* 0x0022a400080011ff */
[----:B--2---:R-:W-:Y:S05]  /*a6b0*/  @!P0 NANOSLEEP.SYNCS 0x989680 ;  /* 0x009896800000895d */ /* 0x004fea0003900000 */
[----:B------:R-:W2:Y:S02]  /*a6c0*/  @!P0 SYNCS.PHASECHK.TRANS64 P0, [R0+URZ], R3 ;  /* 0x00000003000085a7 */ /* 0x000ea400080010ff */
[----:B--2---:R-:W-:Y:S05]  /*a6d0*/  @!P0 BRA `(.L_x_270) ;  /* 0xfffffffc00f08947 */ /* 0x004fea000383ffff */
[----:B------:R-:W-:Y:S05]  /*a6e0*/  BRA `(.L_x_271) ;  /* 0xffffffa000ac7947 */ /* 0x000fea000383ffff */
.L_x_94:
[----:B------:R-:W-:-:S07]  /*a6f0*/  MOV R0, UR5 ;  /* 0x0000000500007c02 */ /* 0x000fce0008000f00 */
.L_x_272:
[----:B-1----:R1:W2:Y:S02]  /*a700*/  SYNCS.PHASECHK.TRANS64.TRYWAIT P0, [R0+URZ], R3 ;  /* 0x00000003000075a7 */ /* 0x0022a400080011ff */
[----:B--2---:R-:W-:Y:S05]  /*a710*/  @!P0 NANOSLEEP.SYNCS 0x989680 ;  /* 0x009896800000895d */ /* 0x004fea0003900000 */
[----:B------:R-:W2:Y:S02]  /*a720*/  @!P0 SYNCS.PHASECHK.TRANS64 P0, [R0+URZ], R3 ;  /* 0x00000003000085a7 */ /* 0x000ea400080010ff */
[----:B--2---:R-:W-:Y:S05]  /*a730*/  @!P0 BRA `(.L_x_272) ;  /* 0xfffffffc00f08947 */ /* 0x004fea000383ffff */
[----:B------:R-:W-:Y:S05]  /*a740*/  BRA `(.L_x_273) ;  /* 0xffffffa000b87947 */ /* 0x000fea000383ffff */
.L_x_95:
[----:B------:R-:W-:-:S07]  /*a750*/  MOV R0, UR5 ;  /* 0x0000000500007c02 */ /* 0x000fce0008000f00 */
.L_x_274:
[----:B-1----:R1:W2:Y:S02]  /*a760*/  SYNCS.PHASECHK.TRANS64.TRYWAIT P0, [R0+URZ], R3 ;  /* 0x00000003000075a7 */ /* 0x0022a400080011ff */
[----:B--2---:R-:W-:Y:S05]  /*a770*/  @!P0 NANOSLEEP.SYNCS 0x989680 ;  /* 0x009896800000895d */ /* 0x004fea0003900000 */
[----:B------:R-:W2:Y:S02]  /*a780*/  @!P0 SYNCS.PHASECHK.TRANS64 P0, [R0+URZ], R3 ;  /* 0x00000003000085a7 */ /* 0x000ea400080010ff */
[----:B--2---:R-:W-:Y:S05]  /*a790*/  @!P0 BRA `(.L_x_274) ;  /* 0xfffffffc00f08947 */ /* 0x004fea000383ffff */
[----:B------:R-:W-:Y:S05]  /*a7a0*/  BRA `(.L_x_275) ;  /* 0xffffffa000c47947 */ /* 0x000fea000383ffff */
.L_x_96:
[----:B------:R-:W-:-:S07]  /*a7b0*/  MOV R0, UR5 ;  /* 0x0000000500007c02 */ /* 0x000fce0008000f00 */
.L_x_276:
[----:B-1----:R1:W2:Y:S02]  /*a7c0*/  SYNCS.PHASECHK.TRANS64.TRYWAIT P0, [R0+URZ], R3 ;  /* 0x00000003000075a7 */ /* 0x0022a400080011ff */
[----:B--2---:R-:W-:Y:S05]  /*a7d0*/  @!P0 NANOSLEEP.SYNCS 0x989680 ;  /* 0x009896800000895d */ /* 0x004fea0003900000 */
[----:B------:R-:W2:Y:S02]  /*a7e0*/  @!P0 SYNCS.PHASECHK.TRANS64 P0, [R0+URZ], R3 ;  /* 0x00000003000085a7 */ /* 0x000ea400080010ff */
[----:B--2---:R-:W-:Y:S05]  /*a7f0*/  @!P0 BRA `(.L_x_276) ;  /* 0xfffffffc00f08947 */ /* 0x004fea000383ffff */
[----:B------:R-:W-:Y:S05]  /*a800*/  BRA `(.L_x_277) ;  /* 0xffffffa000d07947 */ /* 0x000fea000383ffff */
.L_x_97:
[----:B------:R-:W-:-:S07]  /*a810*/  MOV R0, UR5 ;  /* 0x0000000500007c02 */ /* 0x000fce0008000f00 */
.L_x_278:
[----:B-1----:R1:W2:Y:S02]  /*a820*/  SYNCS.PHASECHK.TRANS64.TRYWAIT P0, [R0+URZ], R3 ;  /* 0x00000003000075a7 */ /* 0x0022a400080011ff */
[----:B--2---:R-:W-:Y:S05]  /*a830*/  @!P0 NANOSLEEP.SYNCS 0x989680 ;  /* 0x009896800000895d */ /* 0x004fea0003900000 */
[----:B------:R-:W2:Y:S02]  /*a840*/  @!P0 SYNCS.PHASECHK.TRANS64 P0, [R0+URZ], R3 ;  /* 0x00000003000085a7 */ /* 0x000ea400080010ff */
[----:B--2---:R-:W-:Y:S05]  /*a850*/  @!P0 BRA `(.L_x_278) ;  /* 0xfffffffc00f08947 */ /* 0x004fea000383ffff */
[----:B------:R-:W-:Y:S05]  /*a860*/  BRA `(.L_x_279) ;  /* 0xffffffa000dc7947 */ /* 0x000fea000383ffff */
.L_x_98:
[----:B------:R-:W-:-:S07]  /*a870*/  MOV R0, UR5 ;  /* 0x0000000500007c02 */ /* 0x000fce0008000f00 */
.L_x_280:
[----:B-1----:R1:W2:Y:S02]  /*a880*/  SYNCS.PHASECHK.TRANS64.TRYWAIT P0, [R0+URZ], R3 ;  /* 0x00000003000075a7 */ /* 0x0022a400080011ff */
[----:B--2---:R-:W-:Y:S05]  /*a890*/  @!P0 NANOSLEEP.SYNCS 0x989680 ;  /* 0x009896800000895d */ /* 0x004fea0003900000 */
[----:B------:R-:W2:Y:S02]  /*a8a0*/  @!P0 SYNCS.PHASECHK.TRANS64 P0, [R0+URZ], R3 ;  /* 0x00000003000085a7 */ /* 0x000ea400080010ff */
[----:B--2---:R-:W-:Y:S05]  /*a8b0*/  @!P0 BRA `(.L_x_280) ;  /* 0xfffffffc00f08947 */ /* 0x004fea000383ffff */
[----:B------:R-:W-:Y:S05]  /*a8c0*/  BRA `(.L_x_281) ;  /* 0xffffffa000e87947 */ /* 0x000fea000383ffff */
.L_x_99:
[----:B------:R-:W-:-:S07]  /*a8d0*/  MOV R0, UR5 ;  /* 0x0000000500007c02 */ /* 0x000fce0008000f00 */
.L_x_282:
[----:B-1----:R1:W2:Y:S02]  /*a8e0*/  SYNCS.PHASECHK.TRANS64.TRYWAIT P0, [R0+URZ], R3 ;  /* 0x00000003000075a7 */ /* 0x0022a400080011ff */
[----:B--2---:R-:W-:Y:S05]  /*a8f0*/  @!P0 NANOSLEEP.SYNCS 0x989680 ;  /* 0x009896800000895d */ /* 0x004fea0003900000 */
[----:B------:R-:W2:Y:S02]  /*a900*/  @!P0 SYNCS.PHASECHK.TRANS64 P0, [R0+URZ], R3 ;  /* 0x00000003000085a7 */ /* 0x000ea400080010ff */
[----:B--2---:R-:W-:Y:S05]  /*a910*/  @!P0 BRA `(.L_x_282) ;  /* 0xfffffffc00f08947 */ /* 0x004fea000383ffff */
[----:B------:R-:W-:Y:S05]  /*a920*/  BRA `(.L_x_283) ;  /* 0xffffffa000f47947 */ /* 0x000fea000383ffff */
.L_x_100:
[----:B------:R-:W-:-:S07]  /*a930*/  MOV R0, UR5 ;  /* 0x0000000500007c02 */ /* 0x000fce0008000f00 */
.L_x_284:
[----:B-1----:R1:W2:Y:S02]  /*a940*/  SYNCS.PHASECHK.TRANS64.TRYWAIT P0, [R0+URZ], R3 ;  /* 0x00000003000075a7 */ /* 0x0022a400080011ff */
[----:B--2---:R-:W-:Y:S05]  /*a950*/  @!P0 NANOSLEEP.SYNCS 0x989680 ;  /* 0x009896800000895d */ /* 0x004fea0003900000 */
[----:B------:R-:W2:Y:S02]  /*a960*/  @!P0 SYNCS.PHASECHK.TRANS64 P0, [R0+URZ], R3 ;  /* 0x00000003000085a7 */ /* 0x000ea400080010ff */
[----:B--2---:R-:W-:Y:S05]  /*a970*/  @!P0 BRA `(.L_x_284) ;  /* 0xfffffffc00f08947 */ /* 0x004fea000383ffff */
[----:B------:R-:W-:Y:S05]  /*a980*/  BRA `(.L_x_285) ;  /* 0xffffffa400007947 */ /* 0x000fea000383ffff */
.L_x_101:
[----:B------:R-:W-:-:S07]  /*a990*/  MOV R0, UR5 ;  /* 0x0000000500007c02 */ /* 0x000fce0008000f00 */
.L_x_286:
[----:B-1----:R1:W2:Y:S02]  /*a9a0*/  SYNCS.PHASECHK.TRANS64.TRYWAIT P0, [R0+URZ], R3 ;  /* 0x00000003000075a7 */ /* 0x0022a400080011ff */
[----:B--2---:R-:W-:Y:S05]  /*a9b0*/  @!P0 NANOSLEEP.SYNCS 0x989680 ;  /* 0x009896800000895d */ /* 0x004fea0003900000 */
[----:B------:R-:W2:Y:S02]  /*a9c0*/  @!P0 SYNCS.PHASECHK.TRANS64 P0, [R0+URZ], R3 ;  /* 0x00000003000085a7 */ /* 0x000ea400080010ff */
[----:B--2---:R-:W-:Y:S05]  /*a9d0*/  @!P0 BRA `(.L_x_286) ;  /* 0xfffffffc00f08947 */ /* 0x004fea000383ffff */
[----:B------:R-:W-:Y:S05]  /*a9e0*/  BRA `(.L_x_287) ;  /* 0xffffffa4000c7947 */ /* 0x000fea000383ffff */
.L_x_102:
[----:B------:R-:W-:-:S07]  /*a9f0*/  MOV R0, UR5 ;  /* 0x0000000500007c02 */ /* 0x000fce0008000f00 */
.L_x_288:
[----:B-1----:R1:W2:Y:S02]  /*aa00*/  SYNCS.PHASECHK.TRANS64.TRYWAIT P0, [R0+URZ], R3 ;  /* 0x00000003000075a7 */ /* 0x0022a400080011ff */
[----:B--2---:R-:W-:Y:S05]  /*aa10*/  @!P0 NANOSLEEP.SYNCS 0x989680 ;  /* 0x009896800000895d */ /* 0x004fea0003900000 */
[----:B------:R-:W2:Y:S02]  /*aa20*/  @!P0 SYNCS.PHASECHK.TRANS64 P0, [R0+URZ], R3 ;  /* 0x00000003000085a7 */ /* 0x000ea400080010ff */
[----:B--2---:R-:W-:Y:S05]  /*aa30*/  @!P0 BRA `(.L_x_288) ;  /* 0xfffffffc00f08947 */ /* 0x004fea000383ffff */
[----:B------:R-:W-:Y:S05]  /*aa40*/  BRA `(.L_x_289) ;  /* 0xffffffa400187947 */ /* 0x000fea000383ffff */
.L_x_105:
[----:B-1----:R1:W2:Y:S02]  /*aa50*/  SYNCS.PHASECHK.TRANS64.TRYWAIT P0, [R2+URZ+0x450], R4 ;  /* 0x00045004020075a7 */ /* 0x0022a400080011ff */
[----:B--2---:R-:W-:Y:S05]  /*aa60*/  @!P0 NANOSLEEP.SYNCS 0x989680 ;  /* 0x009896800000895d */ /* 0x004fea0003900000 */
[----:B------:R-:W2:Y:S02]  /*aa70*/  @!P0 SYNCS.PHASECHK.TRANS64 P0, [R2+URZ+0x450], R4 ;  /* 0x00045004020085a7 */ /* 0x000ea400080010ff */
[----:B--2---:R-:W-:Y:S05]  /*aa80*/  @!P0 BRA `(.L_x_105) ;  /* 0xfffffffc00f08947 */ /* 0x004fea000383ffff */
[----:B------:R-:W-:Y:S05]  /*aa90*/  BRA `(.L_x_290) ;  /* 0xffffffa400747947 */ /* 0x000fea000383ffff */
.L_x_106:
[----:B------:R-:W-:-:S07]  /*aaa0*/  MOV R2, UR4 ;  /* 0x0000000400027c02 */ /* 0x000fce0008000f00 */
.L_x_291:
[----:B-1----:R1:W2:Y:S02]  /*aab0*/  SYNCS.PHASECHK.TRANS64.TRYWAIT P0, [R2+URZ+0x400], R5 ;  /* 0x00040005020075a7 */ /* 0x0022a400080011ff */
[----:B--2---:R-:W-:Y:S05]  /*aac0*/  @!P0 NANOSLEEP.SYNCS 0x989680 ;  /* 0x009896800000895d */ /* 0x004fea0003900000 */
[----:B------:R-:W2:Y:S02]  /*aad0*/  @!P0 SYNCS.PHASECHK.TRANS64 P0, [R2+URZ+0x400], R5 ;  /* 0x00040005020085a7 */ /* 0x000ea400080010ff */
[----:B--2---:R-:W-:Y:S05]  /*aae0*/  @!P0 BRA `(.L_x_291) ;  /* 0xfffffffc00f08947 */ /* 0x004fea000383ffff */
[----:B------:R-:W-:Y:S05]  /*aaf0*/  BRA `(.L_x_292) ;  /* 0xffffffa400847947 */ /* 0x000fea000383ffff */
.L_x_107:
[----:B-1----:R1:W2:Y:S02]  /*ab00*/  SYNCS.PHASECHK.TRANS64.TRYWAIT P1, [R2+URZ+0x3f0], R4 ;  /* 0x0003f004020075a7 */ /* 0x0022a400080211ff */
[----:B--2---:R-:W-:Y:S05]  /*ab10*/  @!P1 NANOSLEEP.SYNCS 0x989680 ;  /* 0x009896800000995d */ /* 0x004fea0003900000 */
[----:B------:R-:W2:Y:S02]  /*ab20*/  @!P1 SYNCS.PHASECHK.TRANS64 P1, [R2+URZ+0x3f0], R4 ;  /* 0x0003f004020095a7 */ /* 0x000ea400080210ff */
[----:B--2---:R-:W-:Y:S05]  /*ab30*/  @!P1 BRA `(.L_x_107) ;  /* 0xfffffffc00f09947 */ /* 0x004fea000383ffff */
[----:B------:R-:W-:Y:S05]  /*ab40*/  BRA `(.L_x_293) ;  /* 0xffffffa400b47947 */ /* 0x000fea000383ffff */
.L_x_110:
[----:B------:R-:W-:-:S07]  /*ab50*/  MOV R0, UR4 ;  /* 0x0000000400007c02 */ /* 0x000fce0008000f00 */
.L_x_294:
[----:B-1----:R1:W2:Y:S02]  /*ab60*/  SYNCS.PHASECHK.TRANS64.TRYWAIT P0, [R0+URZ+0x400], R2 ;  /* 0x00040002000075a7 */ /* 0x0022a400080011ff */
[----:B--2---:R-:W-:Y:S05]  /*ab70*/  @!P0 NANOSLEEP.SYNCS 0x989680 ;  /* 0x009896800000895d */ /* 0x004fea0003900000 */
[----:B------:R-:W2:Y:S02]  /*ab80*/  @!P0 SYNCS.PHASECHK.TRANS64 P0, [R0+URZ+0x400], R2 ;  /* 0x00040002000085a7 */ /* 0x000ea400080010ff */
[----:B--2---:R-:W-:Y:S05]  /*ab90*/  @!P0 BRA `(.L_x_294) ;  /* 0xfffffffc00f08947 */ /* 0x004fea000383ffff */
[----:B------:R-:W-:Y:S05]  /*aba0*/  BRA `(.L_x_109) ;  /* 0xffffffa800087947 */ /* 0x000fea000383ffff */
.L_x_117:
[----:B-1----:R1:W2:Y:S02]  /*abb0*/  SYNCS.PHASECHK.TRANS64.TRYWAIT P1, [R0+URZ+0x3f0], R2 ;  /* 0x0003f002000075a7 */ /* 0x0022a400080211ff */
[----:B--2---:R-:W-:Y:S05]  /*abc0*/  @!P1 NANOSLEEP.SYNCS 0x989680 ;  /* 0x009896800000995d */ /* 0x004fea0003900000 */
[----:B------:R-:W2:Y:S02]  /*abd0*/  @!P1 SYNCS.PHASECHK.TRANS64 P1, [R0+URZ+0x3f0], R2 ;  /* 0x0003f002000095a7 */ /* 0x000ea400080210ff */
[----:B--2---:R-:W-:Y:S05]  /*abe0*/  @!P1 BRA `(.L_x_117) ;  /* 0xfffffffc00f09947 */ /* 0x004fea000383ffff */
[----:B------:R-:W-:Y:S05]  /*abf0*/  BRA `(.L_x_295) ;  /* 0xffffffac00647947 */ /* 0x000fea000383ffff */
.L_x_118:
[----:B------:R-:W-:-:S07]  /*ac00*/  MOV R2, UR19 ;  /* 0x0000001300027c02 */ /* 0x000fce0008000f00 */
.L_x_296:
[----:B-1----:R1:W2:Y:S02]  /*ac10*/  SYNCS.PHASECHK.TRANS64.TRYWAIT P0, [R2+URZ+0x430], R0 ;  /* 0x00043000020075a7 */ /* 0x0022a400080011ff */
[----:B--2---:R-:W-:Y:S05]  /*ac20*/  @!P0 NANOSLEEP.SYNCS 0x989680 ;  /* 0x009896800000895d */ /* 0x004fea0003900000 */
[----:B------:R-:W2:Y:S02]  /*ac30*/  @!P0 SYNCS.PHASECHK.TRANS64 P0, [R2+URZ+0x430], R0 ;  /* 0x00043000020085a7 */ /* 0x000ea400080010ff */
[----:B--2---:R-:W-:Y:S05]  /*ac40*/  @!P0 BRA `(.L_x_296) ;  /* 0xfffffffc00f08947 */ /* 0x004fea000383ffff */
[----:B------:R-:W-:Y:S05]  /*ac50*/  BRA `(.L_x_297) ;  /* 0xffffffac00987947 */ /* 0x000fea000383ffff */
.L_x_121:
[----:B------:R-:W-:Y:S07]  /*ac60*/  MOV R0, UR7 ;  /* 0x0000000700007c02 */ /* 0x000fee0008000f00 */
.L_x_298:
[----:B-1----:R1:W2:Y:S02]  /*ac70*/  SYNCS.PHASECHK.TRANS64.TRYWAIT P0, [R0+URZ], R2 ;  /* 0x00000002000075a7 */ /* 0x0022a400080011ff */
[----:B--2---:R-:W-:Y:S05]  /*ac80*/  @!P0 NANOSLEEP.SYNCS 0x989680 ;  /* 0x009896800000895d */ /* 0x004fea0003900000 */
[----:B------:R-:W2:Y:S02]  /*ac90*/  @!P0 SYNCS.PHASECHK.TRANS64 P0, [R0+URZ], R2 ;  /* 0x00000002000085a7 */ /* 0x000ea400080010ff */
[----:B--2---:R-:W-:Y:S05]  /*aca0*/  @!P0 BRA `(.L_x_298) ;  /* 0xfffffffc00f08947 */ /* 0x004fea000383ffff */
[----:B------:R-:W-:Y:S05]  /*acb0*/  BRA `(.L_x_120) ;  /* 0xffffffac00cc7947 */ /* 0x000fea000383ffff */
.L_x_124:
[----:B------:R-:W-:-:S07]  /*acc0*/  MOV R0, UR4 ;  /* 0x0000000400007c02 */ /* 0x000fce0008000f00 */
.L_x_299:
[----:B--2---:R2:W4:Y:S02]  /*acd0*/  SYNCS.PHASECHK.TRANS64.TRYWAIT P0, [R0+URZ], R2 ;  /* 0x00000002000075a7 */ /* 0x00452400080011ff */
[----:B----4-:R-:W-:Y:S05]  /*ace0*/  @!P0 NANOSLEEP.SYNCS 0x989680 ;  /* 0x009896800000895d */ /* 0x010fea0003900000 */
[----:B------:R-:W4:Y:S02]  /*acf0*/  @!P0 SYNCS.PHASECHK.TRANS64 P0, [R0+URZ], R2 ;  /* 0x00000002000085a7 */ /* 0x000f2400080010ff */
[----:B----4-:R-:W-:Y:S05]  /*ad00*/  @!P0 BRA `(.L_x_299) ;  /* 0xfffffffc00f08947 */ /* 0x010fea000383ffff */
[----:B------:R-:W-:Y:S05]  /*ad10*/  BRA `(.L_x_300) ;  /* 0xffffffb0006c7947 */ /* 0x000fea000383ffff */
.L_x_125:
[----:B------:R-:W-:-:S07]  /*ad20*/  MOV R0, UR5 ;  /* 0x0000000500007c02 */ /* 0x000fce0008000f00 */
.L_x_301:
[----:B-1----:R1:W2:Y:S02]  /*ad30*/  SYNCS.PHASECHK.TRANS64.TRYWAIT P0, [R0+URZ], R3 ;  /* 0x00000003000075a7 */ /* 0x0022a400080011ff */
[----:B--2---:R-:W-:Y:S05]  /*ad40*/  @!P0 NANOSLEEP.SYNCS 0x989680 ;  /* 0x009896800000895d */ /* 0x004fea0003900000 */
[----:B------:R-:W2:Y:S02]  /*ad50*/  @!P0 SYNCS.PHASECHK.TRANS64 P0, [R0+URZ], R3 ;  /* 0x00000003000085a7 */ /* 0x000ea400080010ff */
[----:B--2---:R-:W-:Y:S05]  /*ad60*/  @!P0 BRA `(.L_x_301) ;  /* 0xfffffffc00f08947 */ /* 0x004fea000383ffff */
[----:B------:R-:W-:Y:S05]  /*ad70*/  BRA `(.L_x_302) ;  /* 0xffffffb000787947 */ /* 0x000fea000383ffff */
.L_x_126:
[----:B------:R-:W-:-:S07]  /*ad80*/  MOV R0, UR5 ;  /* 0x0000000500007c02 */ /* 0x000fce0008000f00 */
.L_x_303:
[----:B-1----:R1:W2:Y:S02]  /*ad90*/  SYNCS.PHASECHK.TRANS64.TRYWAIT P0, [R0+URZ], R3 ;  /* 0x00000003000075a7 */ /* 0x0022a400080011ff */
[----:B--2---:R-:W-:Y:S05]  /*ada0*/  @!P0 NANOSLEEP.SYNCS 0x989680 ;  /* 0x009896800000895d */ /* 0x004fea0003900000 */
[----:B------:R-:W2:Y:S02]  /*adb0*/  @!P0 SYNCS.PHASECHK.TRANS64 P0, [R0+URZ], R3 ;  /* 0x00000003000085a7 */ /* 0x000ea400080010ff */
[----:B--2---:R-:W-:Y:S05]  /*adc0*/  @!P0 BRA `(.L_x_303) ;  /* 0xfffffffc00f08947 */ /* 0x004fea000383ffff */
[----:B------:R-:W-:Y:S05]  /*add0*/  BRA `(.L_x_304) ;  /* 0xffffffb000847947 */ /* 0x000fea000383ffff */
.L_x_127:
[----:B-1----:R-:W-:-:S07]  /*ade0*/  MOV R0, UR4 ;  /* 0x0000000400007c02 */ /* 0x002fce0008000f00 */
.L_x_305:
[----:B-1----:R1:W2:Y:S02]  /*adf0*/  SYNCS.PHASECHK.TRANS64.TRYWAIT P0, [R0+URZ], R2 ;  /* 0x00000002000075a7 */ /* 0x0022a400080011ff */
[----:B--2---:R-:W-:Y:S05]  /*ae00*/  @!P0 NANOSLEEP.SYNCS 0x989680 ;  /* 0x009896800000895d */ /* 0x004fea0003900000 */
[----:B------:R-:W2:Y:S02]  /*ae10*/  @!P0 SYNCS.PHASECHK.TRANS64 P0, [R0+URZ], R2 ;  /* 0x00000002000085a7 */ /* 0x000ea400080010ff */
[----:B--2---:R-:W-:Y:S05]  /*ae20*/  @!P0 BRA `(.L_x_305) ;  /* 0xfffffffc00f08947 */ /* 0x004fea000383ffff */
[----:B------:R-:W-:Y:S05]  /*ae30*/  BRA `(.L_x_306) ;  /* 0xffffffb000907947 */ /* 0x000fea000383ffff */
.L_x_132:
[----:B--2---:R2:W3:Y:S02]  /*ae40*/  SYNCS.PHASECHK.TRANS64.TRYWAIT P0, [R3+URZ+0x3f0], R0 ;  /* 0x0003f000030075a7 */ /* 0x0044e400080011ff */
[----:B---3--:R-:W-:Y:S05]  /*ae50*/  @!P0 NANOSLEEP.SYNCS 0x989680 ;  /* 0x009896800000895d */ /* 0x008fea0003900000 */
[----:B------:R-:W3:Y:S02]  /*ae60*/  @!P0 SYNCS.PHASECHK.TRANS64 P0, [R3+URZ+0x3f0], R0 ;  /* 0x0003f000030085a7 */ /* 0x000ee400080010ff */
[----:B---3--:R-:W-:Y:S05]  /*ae70*/  @!P0 BRA `(.L_x_132) ;  /* 0xfffffffc00f08947 */ /* 0x008fea000383ffff */
[----:B------:R-:W-:Y:S05]  /*ae80*/  BRA `(.L_x_307) ;  /* 0xffffffb400b47947 */ /* 0x000fea000383ffff */
.L_x_135:
[----:B--2---:R-:W-:Y:S07]  /*ae90*/  MOV R0, UR6 ;  /* 0x0000000600007c02 */ /* 0x004fee0008000f00 */
.L_x_308:
[----:B--2---:R2:W3:Y:S02]  /*aea0*/  SYNCS.PHASECHK.TRANS64.TRYWAIT P1, [R0+URZ+0x3e8], R2 ;  /* 0x0003e802000075a7 */ /* 0x0044e400080211ff */
[----:B---3--:R-:W-:Y:S05]  /*aeb0*/  @!P1 NANOSLEEP.SYNCS 0x989680 ;  /* 0x009896800000995d */ /* 0x008fea0003900000 */
[----:B------:R-:W3:Y:S02]  /*aec0*/  @!P1 SYNCS.PHASECHK.TRANS64 P1, [R0+URZ+0x3e8], R2 ;  /* 0x0003e802000095a7 */ /* 0x000ee400080210ff */
[----:B---3--:R-:W-:Y:S05]  /*aed0*/  @!P1 BRA `(.L_x_308) ;  /* 0xfffffffc00f09947 */ /* 0x008fea000383ffff */
[----:B------:R-:W-:Y:S05]  /*aee0*/  BRA `(.L_x_134) ;  /* 0xffffffbc00247947 */ /* 0x000fea000383ffff */
.L_x_138:
[----:B------:R-:W-:Y:S07]  /*aef0*/  MOV R2, UR5 ;  /* 0x0000000500027c02 */ /* 0x000fee0008000f00 */
.L_x_309:
[----:B--2---:R2:W3:Y:S02]  /*af00*/  SYNCS.PHASECHK.TRANS64.TRYWAIT P2, [R2+URZ+0x3d0], R0 ;  /* 0x0003d000020075a7 */ /* 0x0044e400080411ff */
[----:B---3--:R-:W-:Y:S05]  /*af10*/  @!P2 NANOSLEEP.SYNCS 0x989680 ;  /* 0x009896800000a95d */ /* 0x008fea0003900000 */
[----:B------:R-:W3:Y:S02]  /*af20*/  @!P2 SYNCS.PHASECHK.TRANS64 P2, [R2+URZ+0x3d0], R0 ;  /* 0x0003d0000200a5a7 */ /* 0x000ee400080410ff */
[----:B---3--:R-:W-:Y:S05]  /*af30*/  @!P2 BRA `(.L_x_309) ;  /* 0xfffffffc00f0a947 */ /* 0x008fea000383ffff */
[----:B------:R-:W-:Y:S05]  /*af40*/  BRA `(.L_x_310) ;  /* 0xffffffbc00807947 */ /* 0x000fea000383ffff */
.L_x_140:
[----:B------:R-:W-:-:S07]  /*af50*/  MOV R0, UR4 ;  /* 0x0000000400007c02 */ /* 0x000fce0008000f00 */
.L_x_311:
[----:B---3--:R3:W4:Y:S02]  /*af60*/  SYNCS.PHASECHK.TRANS64.TRYWAIT P0, [R0+URZ], R2 ;  /* 0x00000002000075a7 */ /* 0x00872400080011ff */
[----:B----4-:R-:W-:Y:S05]  /*af70*/  @!P0 NANOSLEEP.SYNCS 0x989680 ;  /* 0x009896800000895d */ /* 0x010fea0003900000 */
[----:B------:R-:W4:Y:S02]  /*af80*/  @!P0 SYNCS.PHASECHK.TRANS64 P0, [R0+URZ], R2 ;  /* 0x00000002000085a7 */ /* 0x000f2400080010ff */
[----:B----4-:R-:W-:Y:S05]  /*af90*/  @!P0 BRA `(.L_x_311) ;  /* 0xfffffffc00f08947 */ /* 0x010fea000383ffff */
[----:B------:R-:W-:Y:S05]  /*afa0*/  BRA `(.L_x_312) ;  /* 0xffffffc0004c7947 */ /* 0x000fea000383ffff */
.L_x_142:
[----:B--2---:R2:W3:Y:S02]  /*afb0*/  SYNCS.PHASECHK.TRANS64.TRYWAIT P0, [R8+URZ+0x3f0], R0 ;  /* 0x0003f000080075a7 */ /* 0x0044e400080011ff */
[----:B---3--:R-:W-:Y:S05]  /*afc0*/  @!P0 NANOSLEEP.SYNCS 0x989680 ;  /* 0x009896800000895d */ /* 0x008fea0003900000 */
[----:B------:R-:W3:Y:S02]  /*afd0*/  @!P0 SYNCS.PHASECHK.TRANS64 P0, [R8+URZ+0x3f0], R0 ;  /* 0x0003f000080085a7 */ /* 0x000ee400080010ff */
[----:B---3--:R-:W-:Y:S05]  /*afe0*/  @!P0 BRA `(.L_x_142) ;  /* 0xfffffffc00f08947 */ /* 0x008fea000383ffff */
[----:B------:R-:W-:Y:S05]  /*aff0*/  BRA `(.L_x_313) ;  /* 0xffffffc400247947 */ /* 0x000fea000383ffff */
.L_x_152:
[----:B-1----:R1:W2:Y:S02]  /*b000*/  SYNCS.PHASECHK.TRANS64.TRYWAIT P1, [R0+URZ+0x3c0], R3 ;  /* 0x0003c003000075a7 */ /* 0x0022a400080211ff */
[----:B--2---:R-:W-:Y:S05]  /*b010*/  @!P1 NANOSLEEP.SYNCS 0x989680 ;  /* 0x009896800000995d */ /* 0x004fea0003900000 */
[----:B------:R-:W2:Y:S02]  /*b020*/  @!P1 SYNCS.PHASECHK.TRANS64 P1, [R0+URZ+0x3c0], R3 ;  /* 0x0003c003000095a7 */ /* 0x000ea400080210ff */
[----:B--2---:R-:W-:Y:S05]  /*b030*/  @!P1 BRA `(.L_x_152) ;  /* 0xfffffffc00f09947 */ /* 0x004fea000383ffff */
[----:B------:R-:W-:Y:S05]  /*b040*/  BRA `(.L_x_151) ;  /* 0xffffffd0004c7947 */ /* 0x000fea000383ffff */
.L_x_154:
[----:B-1----:R1:W3:Y:S02]  /*b050*/  SYNCS.PHASECHK.TRANS64.TRYWAIT P1, [R17+URZ+0x410], R4 ;  /* 0x00041004110075a7 */ /* 0x0022e400080211ff */
[----:B---3--:R-:W-:Y:S05]  /*b060*/  @!P1 NANOSLEEP.SYNCS 0x989680 ;  /* 0x009896800000995d */ /* 0x008fea0003900000 */
[----:B------:R-:W3:Y:S02]  /*b070*/  @!P1 SYNCS.PHASECHK.TRANS64 P1, [R17+URZ+0x410], R4 ;  /* 0x00041004110095a7 */ /* 0x000ee400080210ff */
[----:B---3--:R-:W-:Y:S05]  /*b080*/  @!P1 BRA `(.L_x_154) ;  /* 0xfffffffc00f09947 */ /* 0x008fea000383ffff */
[----:B------:R-:W-:Y:S05]  /*b090*/  BRA `(.L_x_153) ;  /* 0xffffffd000a07947 */ /* 0x000fea000383ffff */
        .weak           $__internal_0_$__cuda_sm10x_tcgen05_guardrail_trap_col_being_dealloced_not_returned_by_alloc
        .type           $__internal_0_$__cuda_sm10x_tcgen05_guardrail_trap_col_being_dealloced_not_returned_by_alloc,@function
        .size           $__internal_0_$__cuda_sm10x_tcgen05_guardrail_trap_col_being_dealloced_not_returned_by_alloc,($__internal_1_$__cuda_sm10x_tcgen05_guardrail_trap_phase_invalid_during_alloc - $__internal_0_$__cuda_sm10x_tcgen05_guardrail_trap_col_being_dealloced_not_returned_by_alloc)
$__internal_0_$__cuda_sm10x_tcgen05_guardrail_trap_col_being_dealloced_not_returned_by_alloc:
[----:B------:R-:W-:Y:S05]  /*b0a0*/  BPT.TRAP 0x1 ;  /* 0x000000040000795c */ /* 0x000fea0000300000 */
[----:B------:R-:W-:-:S04]  /*b0b0*/  HFMA2 R3, -RZ, RZ, 0, 0 ;  /* 0x00000000ff037431 */ /* 0x000fc800000001ff */
[----:B------:R-:W-:Y:S05]  /*b0c0*/  RET.REL.NODEC R2 `(_ZN7cutlass13device_kernelINS_4gemm6kernel13GemmUniversalIN4cute5tupleIJiiiiEEENS1_10collective13CollectiveMmaINS1_35MainloopSm100TmaUmmaWarpSpecializedILi60ELi2ELi4ENS5_IJNS4_1CILi2EEENSA_ILi1EEESC_EEEEENS5_IJNSA_ILi64EEENSA_ILi48EEENSA_ILi16EEEEEENS_6half_tENS5_IJlSC_lEEESJ_SK_NS4_8TiledMMAINS4_8MMA_AtomIJNS4_20SM100_MMA_F16BF16_SSISJ_SJ_fLi64ELi48ELNS4_4UMMA5MajorE0ELSP_0ELNSO_7ScaleInE0ELSQ_0EEEEEENS4_6LayoutINS5_IJSC_SC_SC_EEENS5_IJNSA_ILi0EEESV_SV_EEEEENS5_IJNS4_10UnderscoreESY_SY_EEEEENS4_13SM90_TMA_LOADENS4_14ComposedLayoutINS4_7SwizzleILi1ELi4ELi3EEENS4_18smem_ptr_flag_bitsILi16EEENST_INS5_IJNSA_ILi8EEESH_EEENS5_IJSH_SC_EEEEEEEvNS4_8identityENS4_23SM90_TMA_LOAD_MULTICASTES1B_vS1C_EENS_8epilogue10collective18CollectiveEpilogueINS1F_23Sm100TmaWarpSpecializedILi2ELi1ELi24ELb1ELb0EEEJSI_NS5_IJNST_ISF_SC_EENST_ISG_SC_EEEEESJ_SK_SJ_SK_NS1F_6fusion15FusionCallbacksIS1J_NS1N_17LinearCombinationISJ_fSJ_fLNS_15FloatRoundStyleE2EEESI_S1M_JEEENS4_5SM1004TMEM4LOAD26SM100_TMEM_LOAD_16dp256b2xES11_S1B_NS4_17SM75_U32x4_LDSM_NENS4_14SM90_TMA_STOREES1B_NS4_17SM90_U32x4_STSM_NENS4_39AutoVectorizingCopyWithAssumedAlignmentILi128EEEEEEvvEEEEvNT_6ParamsE) ;  /* 0xffffff4c02cc7950 */ /* 0x000fea0003c3ffff */
        .weak           $__internal_1_$__cuda_sm10x_tcgen05_guardrail_trap_phase_invalid_during_alloc
        .type           $__internal_1_$__cuda_sm10x_tcgen05_guardrail_trap_phase_invalid_during_alloc,@function
        .size           $__internal_1_$__cuda_sm10x_tcgen05_guardrail_trap_phase_invalid_during_alloc,($__internal_2_$__cuda_sm10x_tcgen05_guardrail_trap_unallocated_columns_being_dealloced - $__internal_1_$__cuda_sm10x_tcgen05_guardrail_trap_phase_invalid_during_alloc)
$__internal_1_$__cuda_sm10x_tcgen05_guardrail_trap_phase_invalid_during_alloc:
[----:B------:R-:W-:Y:S05]  /*b0d0*/  BPT.TRAP 0x1 ;  /* 0x000000040000795c */ /* 0x000fea0000300000 */
[----:B------:R-:W-:-:S04]  /*b0e0*/  MOV R5, 0x0 ;  /* 0x0000000000057802 */ /* 0x000fc80000000f00 */
[----:B------:R-:W-:Y:S05]  /*b0f0*/  RET.REL.NODEC R4 `(_ZN7cutlass13device_kernelINS_4gemm6kernel13GemmUniversalIN4cute5tupleIJiiiiEEENS1_10collective13CollectiveMmaINS1_35MainloopSm100TmaUmmaWarpSpecializedILi60ELi2ELi4ENS5_IJNS4_1CILi2EEENSA_ILi1EEESC_EEEEENS5_IJNSA_ILi64EEENSA_ILi48EEENSA_ILi16EEEEEENS_6half_tENS5_IJlSC_lEEESJ_SK_NS4_8TiledMMAINS4_8MMA_AtomIJNS4_20SM100_MMA_F16BF16_SSISJ_SJ_fLi64ELi48ELNS4_4UMMA5MajorE0ELSP_0ELNSO_7ScaleInE0ELSQ_0EEEEEENS4_6LayoutINS5_IJSC_SC_SC_EEENS5_IJNSA_ILi0EEESV_SV_EEEEENS5_IJNS4_10UnderscoreESY_SY_EEEEENS4_13SM90_TMA_LOADENS4_14ComposedLayoutINS4_7SwizzleILi1ELi4ELi3EEENS4_18smem_ptr_flag_bitsILi16EEENST_INS5_IJNSA_ILi8EEESH_EEENS5_IJSH_SC_EEEEEEEvNS4_8identityENS4_23SM90_TMA_LOAD_MULTICASTES1B_vS1C_EENS_8epilogue10collective18CollectiveEpilogueINS1F_23Sm100TmaWarpSpecializedILi2ELi1ELi24ELb1ELb0EEEJSI_NS5_IJNST_ISF_SC_EENST_ISG_SC_EEEEESJ_SK_SJ_SK_NS1F_6fusion15FusionCallbacksIS1J_NS1N_17LinearCombinationISJ_fSJ_fLNS_15FloatRoundStyleE2EEESI_S1M_JEEENS4_5SM1004TMEM4LOAD26SM100_TMEM_LOAD_16dp256b2xES11_S1B_NS4_17SM75_U32x4_LDSM_NENS4_14SM90_TMA_STOREES1B_NS4_17SM90_U32x4_STSM_NENS4_39AutoVectorizingCopyWithAssumedAlignmentILi128EEEEEEvvEEEEvNT_6ParamsE) ;  /* 0xffffff4c04c07950 */ /* 0x000fea0003c3ffff */
        .weak           $__internal_2_$__cuda_sm10x_tcgen05_guardrail_trap_unallocated_columns_being_dealloced
        .type           $__internal_2_$__cuda_sm10x_tcgen05_guardrail_trap_unallocated_columns_being_dealloced,@function
        .size           $__internal_2_$__cuda_sm10x_tcgen05_guardrail_trap_unallocated_columns_being_dealloced,(.L_x_315 - $__internal_2_$__cuda_sm10x_tcgen05_guardrail_trap_unallocated_columns_being_dealloced)
$__internal_2_$__cuda_sm10x_tcgen05_guardrail_trap_unallocated_columns_being_dealloced:
[----:B------:R-:W-:Y:S05]  /*b100*/  BPT.TRAP 0x1 ;  /* 0x000000040000795c */ /* 0x000fea0000300000 */
[----:B------:R-:W-:-:S04]  /*b110*/  HFMA2 R3, -RZ, RZ, 0, 0 ;  /* 0x00000000ff037431 */ /* 0x000fc800000001ff */
[----:B------:R-:W-:Y:S05]  /*b120*/  RET.REL.NODEC R2 `(_ZN7cutlass13device_kernelINS_4gemm6kernel13GemmUniversalIN4cute5tupleIJiiiiEEENS1_10collective13CollectiveMmaINS1_35MainloopSm100TmaUmmaWarpSpecializedILi60ELi2ELi4ENS5_IJNS4_1CILi2EEENSA_ILi1EEESC_EEEEENS5_IJNSA_ILi64EEENSA_ILi48EEENSA_ILi16EEEEEENS_6half_tENS5_IJlSC_lEEESJ_SK_NS4_8TiledMMAINS4_8MMA_AtomIJNS4_20SM100_MMA_F16BF16_SSISJ_SJ_fLi64ELi48ELNS4_4UMMA5MajorE0ELSP_0ELNSO_7ScaleInE0ELSQ_0EEEEEENS4_6LayoutINS5_IJSC_SC_SC_EEENS5_IJNSA_ILi0EEESV_SV_EEEEENS5_IJNS4_10UnderscoreESY_SY_EEEEENS4_13SM90_TMA_LOADENS4_14ComposedLayoutINS4_7SwizzleILi1ELi4ELi3EEENS4_18smem_ptr_flag_bitsILi16EEENST_INS5_IJNSA_ILi8EEESH_EEENS5_IJSH_SC_EEEEEEEvNS4_8identityENS4_23SM90_TMA_LOAD_MULTICASTES1B_vS1C_EENS_8epilogue10collective18CollectiveEpilogueINS1F_23Sm100TmaWarpSpecializedILi2ELi1ELi24ELb1ELb0EEEJSI_NS5_IJNST_ISF_SC_EENST_ISG_SC_EEEEESJ_SK_SJ_SK_NS1F_6fusion15FusionCallbacksIS1J_NS1N_17LinearCombinationISJ_fSJ_fLNS_15FloatRoundStyleE2EEESI_S1M_JEEENS4_5SM1004TMEM4LOAD26SM100_TMEM_LOAD_16dp256b2xES11_S1B_NS4_17SM75_U32x4_LDSM_NENS4_14SM90_TMA_STOREES1B_NS4_17SM90_U32x4_STSM_NENS4_39AutoVectorizingCopyWithAssumedAlignmentILi128EEEEEEvvEEEEvNT_6ParamsE) ;  /* 0xffffff4c02b47950 */ /* 0x000fea0003c3ffff */
.L_x_314:
[----:B------:R-:W-:-:S00]  /*b130*/  BRA `(.L_x_314) ;  /* 0xfffffffc00fc7947 */ /* 0x000fc0000383ffff */
[----:B------:R-:W-:-:S00]  /*b140*/  NOP ;  /* 0x0000000000007918 */ /* 0x000fc00000000000 */
        /* <DEDUP_REMOVED lines=11> */
.L_x_315:


//--------------------- .nv.global.init           --------------------------
	.section	.nv.global.init,"aw",@progbits
.nv.global.init:
	.type		$str$27,@object
	.size		$str$27,($str$28 - $str$27)
$str$27:
        /*0000*/ 	.byte	0x28, 0x61, 0x64, 0x64, 0x72, 0x65, 0x73, 0x73, 0x20, 0x26, 0x20, 0x6d, 0x61, 0x73, 0x6b, 0x29
        /*0010*/ 	.byte	0x20, 0x3d, 0x3d, 0x20, 0x30, 0x00
	.type		$str$28,@object
	.size		$str$28,($str$26 - $str$28)
$str$28:
        /*0016*/ 	.byte	0x2f, 0x74, 0x6d, 0x70, 0x2f, 0x63, 0x75, 0x74, 0x6c, 0x61, 0x73, 0x73, 0x5f, 0x73, 0x77, 0x65
        /*0026*/ 	.byte	0x65, 0x70, 0x5f, 0x73, 0x72, 0x63, 0x2f, 0x69, 0x6e, 0x63, 0x6c, 0x75, 0x64, 0x65, 0x2f, 0x63
        /*0036*/ 	.byte	0x75, 0x74, 0x65, 0x2f, 0x70, 0x6f, 0x69, 0x6e, 0x74, 0x65, 0x72, 0x5f, 0x66, 0x6c, 0x61, 0x67
        /*0046*/ 	.byte	0x67, 0x65, 0x64, 0x2e, 0x68, 0x70, 0x70, 0x00
	.type		$str$26,@object
	.size		$str$26,($str$25 - $str$26)
$str$26:
        /*004e*/ 	.byte	0x2f, 0x74, 0x6d, 0x70, 0x2f, 0x63, 0x75, 0x74, 0x6c, 0x61, 0x73, 0x73, 0x5f, 0x73, 0x77, 0x65
        /*005e*/ 	.byte	0x65, 0x70, 0x5f, 0x73, 0x72, 0x63, 0x2f, 0x69, 0x6e, 0x63, 0x6c, 0x75, 0x64, 0x65, 0x2f, 0x63
        /*006e*/ 	.byte	0x75, 0x74, 0x65, 0x2f, 0x61, 0x74, 0x6f, 0x6d, 0x2f, 0x63, 0x6f, 0x70, 0x79, 0x5f, 0x74, 0x72
        /*007e*/ 	.byte	0x61, 0x69, 0x74, 0x73, 0x5f, 0x73, 0x6d, 0x31, 0x30, 0x30, 0x2e, 0x68, 0x70, 0x70, 0x00
	.type		$str$25,@object
	.size		$str$25,(__unnamed_1 - $str$25)
$str$25:
        /*008d*/ 	.byte	0x28, 0x28, 0x75, 0x69, 0x6e, 0x74, 0x33, 0x32, 0x5f, 0x74, 0x28, 0x74, 0x68, 0x72, 0x65, 0x61
        /*009d*/ 	.byte	0x64, 0x49, 0x64, 0x78, 0x2e, 0x78, 0x29, 0x20, 0x2f, 0x20, 0x33, 0x32, 0x29, 0x20, 0x25, 0x20
        /*00ad*/ 	.byte	0x34, 0x29, 0x20, 0x3d, 0x3d, 0x20, 0x28, 0x28, 0x28, 0x74, 0x6d, 0x65, 0x6d, 0x5f, 0x61, 0x64
        /*00bd*/ 	.byte	0x64, 0x72, 0x20, 0x3e, 0x3e, 0x20, 0x31, 0x36, 0x29, 0x20, 0x2f, 0x20, 0x33, 0x32, 0x29, 0x20
        /*00cd*/ 	.byte	0x25, 0x20, 0x34, 0x29, 0x00
	.type		__unnamed_1,@object
	.size		__unnamed_1,(__unnamed_2 - __unnamed_1)
__unnamed_1:
        /*00d2*/ 	.byte	0x61, 0x75, 0x74, 0x6f, 0x20, 0x63, 0x75, 0x74, 0x65, 0x3a, 0x3a, 0x61, 0x73, 0x5f, 0x70, 0x6f
        /* <DEDUP_REMOVED lines=24> */
        /*0262*/ 	.byte	0x37, 0x32, 0x3e, 0x3e, 0x3e, 0x3e, 0x5d, 0x00
	.type		__unnamed_2,@object
	.size		__unnamed_2,(.L_2 - __unnamed_2)
__unnamed_2:
        /* <DEDUP_REMOVED lines=42> */
        /*050a*/ 	.byte	0x3e, 0x5d, 0x00
.L_2:


//--------------------- .nv.shared._ZN7cutlass13device_kernelINS_4gemm6kernel13GemmUniversalIN4cute5tupleIJiiiiEEENS1_10collective13CollectiveMmaINS1_35MainloopSm100TmaUmmaWarpSpecializedILi60ELi2ELi4ENS5_IJNS4_1CILi2EEENSA_ILi1EEESC_EEEEENS5_IJNSA_ILi64EEENSA_ILi48EEENSA_ILi16EEEEEENS_6half_tENS5_IJlSC_lEEESJ_SK_NS4_8TiledMMAINS4_8MMA_AtomIJNS4_20SM100_MMA_F16BF16_SSISJ_SJ_fLi64ELi48ELNS4_4UMMA5MajorE0ELSP_0ELNSO_7ScaleInE0ELSQ_0EEEEEENS4_6LayoutINS5_IJSC_SC_SC_EEENS5_IJNSA_ILi0EEESV_SV_EEEEENS5_IJNS4_10UnderscoreESY_SY_EEEEENS4_13SM90_TMA_LOADENS4_14ComposedLayoutINS4_7SwizzleILi1ELi4ELi3EEENS4_18smem_ptr_flag_bitsILi16EEENST_INS5_IJNSA_ILi8EEESH_EEENS5_IJSH_SC_EEEEEEEvNS4_8identityENS4_23SM90_TMA_LOAD_MULTICASTES1B_vS1C_EENS_8epilogue10collective18CollectiveEpilogueINS1F_23Sm100TmaWarpSpecializedILi2ELi1ELi24ELb1ELb0EEEJSI_NS5_IJNST_ISF_SC_EENST_ISG_SC_EEEEESJ_SK_SJ_SK_NS1F_6fusion15FusionCallbacksIS1J_NS1N_17LinearCombinationISJ_fSJ_fLNS_15FloatRoundStyleE2EEESI_S1M_JEEENS4_5SM1004TMEM4LOAD26SM100_TMEM_LOAD_16dp256b2xES11_S1B_NS4_17SM75_U32x4_LDSM_NENS4_14SM90_TMA_STOREES1B_NS4_17SM90_U32x4_STSM_NENS4_39AutoVectorizingCopyWithAssumedAlignmentILi128EEEEEEvvEEEEvNT_6ParamsE --------------------------
	.section	.nv.shared._ZN7cutlass13device_kernelINS_4gemm6kernel13GemmUniversalIN4cute5tupleIJiiiiEEENS1_10collective13CollectiveMmaINS1_35MainloopSm100TmaUmmaWarpSpecializedILi60ELi2ELi4ENS5_IJNS4_1CILi2EEENSA_ILi1EEESC_EEEEENS5_IJNSA_ILi64EEENSA_ILi48EEENSA_ILi16EEEEEENS_6half_tENS5_IJlSC_lEEESJ_SK_NS4_8TiledMMAINS4_8MMA_AtomIJNS4_20SM100_MMA_F16BF16_SSISJ_SJ_fLi64ELi48ELNS4_4UMMA5MajorE0ELSP_0ELNSO_7ScaleInE0ELSQ_0EEEEEENS4_6LayoutINS5_IJSC_SC_SC_EEENS5_IJNSA_ILi0EEESV_SV_EEEEENS5_IJNS4_10UnderscoreESY_SY_EEEEENS4_13SM90_TMA_LOADENS4_14ComposedLayoutINS4_7SwizzleILi1ELi4ELi3EEENS4_18smem_ptr_flag_bitsILi16EEENST_INS5_IJNSA_ILi8EEESH_EEENS5_IJSH_SC_EEEEEEEvNS4_8identityENS4_23SM90_TMA_LOAD_MULTICASTES1B_vS1C_EENS_8epilogue10collective18CollectiveEpilogueINS1F_23Sm100TmaWarpSpecializedILi2ELi1ELi24ELb1ELb0EEEJSI_NS5_IJNST_ISF_SC_EENST_ISG_SC_EEEEESJ_SK_SJ_SK_NS1F_6fusion15FusionCallbacksIS1J_NS1N_17LinearCombinationISJ_fSJ_fLNS_15FloatRoundStyleE2EEESI_S1M_JEEENS4_5SM1004TMEM4LOAD26SM100_TMEM_LOAD_16dp256b2xES11_S1B_NS4_17SM75_U32x4_LDSM_NENS4_14SM90_TMA_STOREES1B_NS4_17SM90_U32x4_STSM_NENS4_39AutoVectorizingCopyWithAssumedAlignmentILi128EEEEEEvvEEEEvNT_6ParamsE,"aw",@nobits
	.sectionflags	@""
	.align	16
	.zero		1024


//--------------------- .nv.shared.reserved.0     --------------------------
	.section	.nv.shared.reserved.0,"aw",@nobits
	.weak		__nv_reservedSMEM_offset_0_alias
	.size		__nv_reservedSMEM_offset_0_alias, 0, 64
	.other		__nv_reservedSMEM_offset_0_alias,@"STO_CUDA_RESERVED_SHARED STV_DEFAULT"
__nv_reservedSMEM_offset_0_alias:
	.zero		0
.nv.shared.reserved.0:
	.zero		64
	.weak		__nv_reservedSMEM_tcgen05_partition
	.type		__nv_reservedSMEM_tcgen05_partition,@object
	.size		__nv_reservedSMEM_tcgen05_partition,(.L_0 - __nv_reservedSMEM_tcgen05_partition)
__nv_reservedSMEM_tcgen05_partition:
	.zero		32
.L_0:


//--------------------- .nv.global                --------------------------
	.section	.nv.global,"aw",@nobits
.nv.global:
	.type		_ZN40_INTERNAL_84e8ac77_4_k_cu_0f89a3e2_190324cute1_E,@object
	.size		_ZN40_INTERNAL_84e8ac77_4_k_cu_0f89a3e2_190324cute1_E,(_ZN40_INTERNAL_84e8ac77_4_k_cu_0f89a3e2_190324cuda3std3__45__cpo6cbeginE - _ZN40_INTERNAL_84e8ac77_4_k_cu_0f89a3e2_190324cute1_E)
_ZN40_INTERNAL_84e8ac77_4_k_cu_0f89a3e2_190324cute1_E:
	.zero		1
	.type		_ZN40_INTERNAL_84e8ac77_4_k_cu_0f89a3e2_190324cuda3std3__45__cpo6cbeginE,@object
	.size		_ZN40_INTERNAL_84e8ac77_4_k_cu_0f89a3e2_190324cuda3std3__45__cpo6cbeginE,(_ZN40_INTERNAL_84e8ac77_4_k_cu_0f89a3e2_190324cuda3std3__48in_placeE - _ZN40_INTERNAL_84e8ac77_4_k_cu_0f89a3e2_190324cuda3std3__45__cpo6cbeginE)
_ZN40_INTERNAL_84e8ac77_4_k_cu_0f89a3e2_190324cuda3std3__45__cpo6cbeginE:
	.zero		1
	.type		_ZN40_INTERNAL_84e8ac77_4_k_cu_0f89a3e2_190324cuda3std3__48in_placeE,@object
	.size		_ZN40_INTERNAL_84e8ac77_4_k_cu_0f89a3e2_190324cuda3std3__48in_placeE,(_ZN40_INTERNAL_84e8ac77_4_k_cu_0f89a3e2_190324cuda3std6ranges3__45__cpo9iter_moveE - _ZN40_INTERNAL_84e8ac77_4_k_cu_0f89a3e2_190324cuda3std3__48in_placeE)
_ZN40_INTERNAL_84e8ac77_4_k_cu_0f89a3e2_190324cuda3std3__48in_placeE:
	.zero		1
	.type		_ZN40_INTERNAL_84e8ac77_4_k_cu_0f89a3e2_190324cuda3std6ranges3__45__cpo9iter_moveE,@object
	.size		_ZN40_INTERNAL_84e8ac77_4_k_cu_0f89a3e2_190324cuda3std6ranges3__45__cpo9iter_moveE,(_ZN40_INTERNAL_84e8ac77_4_k_cu_0f89a3e2_190324cuda3std3__45__cpo5beginE - _ZN40_INTERNAL_84e8ac77_4_k_cu_0f89a3e2_190324cuda3std6ranges3__45__cpo9iter_moveE)
_ZN40_INTERNAL_84e8ac77_4_k_cu_0f89a3e2_190324cuda3std6ranges3__45__cpo9iter_moveE:
	.zero		1
	.type		_ZN40_INTERNAL_84e8ac77_4_k_cu_0f89a3e2_190324cuda3std3__45__cpo5beginE,@object
	.size		_ZN40_INTERNAL_84e8ac77_4_k_cu_0f89a3e2_190324cuda3std3__45__cpo5beginE,(_ZN40_INTERNAL_84e8ac77_4_k_cu_0f89a3e2_190324cuda3std3__442_GLOBAL__N__84e8ac77_4_k_cu_0f89a3e2_190326ignoreE - _ZN40_INTERNAL_84e8ac77_4_k_cu_0f89a3e2_190324cuda3std3__45__cpo5beginE)
_ZN40_INTERNAL_84e8ac77_4_k_cu_0f89a3e2_190324cuda3std3__45__cpo5beginE:
	.zero		1
	.type		_ZN40_INTERNAL_84e8ac77_4_k_cu_0f89a3e2_190324cuda3std3__442_GLOBAL__N__84e8ac77_4_k_cu_0f89a3e2_190326ignoreE,@object
	.size		_ZN40_INTERNAL_84e8ac77_4_k_cu_0f89a3e2_190324cuda3std3__442_GLOBAL__N__84e8ac77_4_k_cu_0f89a3e2_190326ignoreE,(_ZN40_INTERNAL_84e8ac77_4_k_cu_0f89a3e2_190324cute7productE - _ZN40_INTERNAL_84e8ac77_4_k_cu_0f89a3e2_190324cuda3std3__442_GLOBAL__N__84e8ac77_4_k_cu_0f89a3e2_190326ignoreE)
_ZN40_INTERNAL_84e8ac77_4_k_cu_0f89a3e2_190324cuda3std3__442_GLOBAL__N__84e8ac77_4_k_cu_0f89a3e2_190326ignoreE:
	.zero		1
	.type		_ZN40_INTERNAL_84e8ac77_4_k_cu_0f89a3e2_190324cute7productE,@object
	.size		_ZN40_INTERNAL_84e8ac77_4_k_cu_0f89a3e2_190324cute7productE,(_ZN40_INTERNAL_84e8ac77_4_k_cu_0f89a3e2_190324cuda3std3__45__cpo3endE - _ZN40_INTERNAL_84e8ac77_4_k_cu_0f89a3e2_190324cute7productE)
_ZN40_INTERNAL_84e8ac77_4_k_cu_0f89a3e2_190324cute7productE:
	.zero		1
	.type		_ZN40_INTERNAL_84e8ac77_4_k_cu_0f89a3e2_190324cuda3std3__45__cpo3endE,@object
	.size		_ZN40_INTERNAL_84e8ac77_4_k_cu_0f89a3e2_190324cuda3std3__45__cpo3endE,(_ZN40_INTERNAL_84e8ac77_4_k_cu_0f89a3e2_190324cuda3std3__419piecewise_constructE - _ZN40_INTERNAL_84e8ac77_4_k_cu_0f89a3e2_190324cuda3std3__45__cpo3endE)
_ZN40_INTERNAL_84e8ac77_4_k_cu_0f89a3e2_190324cuda3std3__45__cpo3endE:
	.zero		1
	.type		_ZN40_INTERNAL_84e8ac77_4_k_cu_0f89a3e2_190324cuda3std3__419piecewise_constructE,@object
	.size		_ZN40_INTERNAL_84e8ac77_4_k_cu_0f89a3e2_190324cuda3std3__419piecewise_constructE,(_ZN40_INTERNAL_84e8ac77_4_k_cu_0f89a3e2_190324cuda3std3__45__cpo4cendE - _ZN40_INTERNAL_84e8ac77_4_k_cu_0f89a3e2_190324cuda3std3__419piecewise_constructE)
_ZN40_INTERNAL_84e8ac77_4_k_cu_0f89a3e2_190324cuda3std3__419piecewise_constructE:
	.zero		1
	.type		_ZN40_INTERNAL_84e8ac77_4_k_cu_0f89a3e2_190324cuda3std3__45__cpo4cendE,@object
	.size		_ZN40_INTERNAL_84e8ac77_4_k_cu_0f89a3e2_190324cuda3std3__45__cpo4cendE,(_ZN40_INTERNAL_84e8ac77_4_k_cu_0f89a3e2_190324cuda3std6ranges3__45__cpo4swapE - _ZN40_INTERNAL_84e8ac77_4_k_cu_0f89a3e2_190324cuda3std3__45__cpo4cendE)
_ZN40_INTERNAL_84e8ac77_4_k_cu_0f89a3e2_190324cuda3std3__45__cpo4cendE:
	.zero		1
	.type		_ZN40_INTERNAL_84e8ac77_4_k_cu_0f89a3e2_190324cuda3std6ranges3__45__cpo4swapE,@object
	.size		_ZN40_INTERNAL_84e8ac77_4_k_cu_0f89a3e2_190324cuda3std6ranges3__45__cpo4swapE,(.L_10 - _ZN40_INTERNAL_84e8ac77_4_k_cu_0f89a3e2_190324cuda3std6ranges3__45__cpo4swapE)
_ZN40_INTERNAL_84e8ac77_4_k_cu_0f89a3e2_190324cuda3std6ranges3__45__cpo4swapE:
	.zero		1
.L_10:


//--------------------- .nv.constant0._ZN7cutlass13device_kernelINS_4gemm6kernel13GemmUniversalIN4cute5tupleIJiiiiEEENS1_10collective13CollectiveMmaINS1_35MainloopSm100TmaUmmaWarpSpecializedILi60ELi2ELi4ENS5_IJNS4_1CILi2EEENSA_ILi1EEESC_EEEEENS5_IJNSA_ILi64EEENSA_ILi48EEENSA_ILi16EEEEEENS_6half_tENS5_IJlSC_lEEESJ_SK_NS4_8TiledMMAINS4_8MMA_AtomIJNS4_20SM100_MMA_F16BF16_SSISJ_SJ_fLi64ELi48ELNS4_4UMMA5MajorE0ELSP_0ELNSO_7ScaleInE0ELSQ_0EEEEEENS4_6LayoutINS5_IJSC_SC_SC_EEENS5_IJNSA_ILi0EEESV_SV_EEEEENS5_IJNS4_10UnderscoreESY_SY_EEEEENS4_13SM90_TMA_LOADENS4_14ComposedLayoutINS4_7SwizzleILi1ELi4ELi3EEENS4_18smem_ptr_flag_bitsILi16EEENST_INS5_IJNSA_ILi8EEESH_EEENS5_IJSH_SC_EEEEEEEvNS4_8identityENS4_23SM90_TMA_LOAD_MULTICASTES1B_vS1C_EENS_8epilogue10collective18CollectiveEpilogueINS1F_23Sm100TmaWarpSpecializedILi2ELi1ELi24ELb1ELb0EEEJSI_NS5_IJNST_ISF_SC_EENST_ISG_SC_EEEEESJ_SK_SJ_SK_NS1F_6fusion15FusionCallbacksIS1J_NS1N_17LinearCombinationISJ_fSJ_fLNS_15FloatRoundStyleE2EEESI_S1M_JEEENS4_5SM1004TMEM4LOAD26SM100_TMEM_LOAD_16dp256b2xES11_S1B_NS4_17SM75_U32x4_LDSM_NENS4_14SM90_TMA_STOREES1B_NS4_17SM90_U32x4_STSM_NENS4_39AutoVectorizingCopyWithAssumedAlignmentILi128EEEEEEvvEEEEvNT_6ParamsE --------------------------
	.section	.nv.constant0._ZN7cutlass13device_kernelINS_4gemm6kernel13GemmUniversalIN4cute5tupleIJiiiiEEENS1_10collective13CollectiveMmaINS1_35MainloopSm100TmaUmmaWarpSpecializedILi60ELi2ELi4ENS5_IJNS4_1CILi2EEENSA_ILi1EEESC_EEEEENS5_IJNSA_ILi64EEENSA_ILi48EEENSA_ILi16EEEEEENS_6half_tENS5_IJlSC_lEEESJ_SK_NS4_8TiledMMAINS4_8MMA_AtomIJNS4_20SM100_MMA_F16BF16_SSISJ_SJ_fLi64ELi48ELNS4_4UMMA5MajorE0ELSP_0ELNSO_7ScaleInE0ELSQ_0EEEEEENS4_6LayoutINS5_IJSC_SC_SC_EEENS5_IJNSA_ILi0EEESV_SV_EEEEENS5_IJNS4_10UnderscoreESY_SY_EEEEENS4_13SM90_TMA_LOADENS4_14ComposedLayoutINS4_7SwizzleILi1ELi4ELi3EEENS4_18smem_ptr_flag_bitsILi16EEENST_INS5_IJNSA_ILi8EEESH_EEENS5_IJSH_SC_EEEEEEEvNS4_8identityENS4_23SM90_TMA_LOAD_MULTICASTES1B_vS1C_EENS_8epilogue10collective18CollectiveEpilogueINS1F_23Sm100TmaWarpSpecializedILi2ELi1ELi24ELb1ELb0EEEJSI_NS5_IJNST_ISF_SC_EENST_ISG_SC_EEEEESJ_SK_SJ_SK_NS1F_6fusion15FusionCallbacksIS1J_NS1N_17LinearCombinationISJ_fSJ_fLNS_15FloatRoundStyleE2EEESI_S1M_JEEENS4_5SM1004TMEM4LOAD26SM100_TMEM_LOAD_16dp256b2xES11_S1B_NS4_17SM75_U32x4_LDSM_NENS4_14SM90_TMA_STOREES1B_NS4_17SM90_U32x4_STSM_NENS4_39AutoVectorizingCopyWithAssumedAlignmentILi128EEEEEEvvEEEEvNT_6ParamsE,"a",@progbits
	.sectionflags	@""
	.align	4
.nv.constant0._ZN7cutlass13device_kernelINS_4gemm6kernel13GemmUniversalIN4cute5tupleIJiiiiEEENS1_10collective13CollectiveMmaINS1_35MainloopSm100TmaUmmaWarpSpecializedILi60ELi2ELi4ENS5_IJNS4_1CILi2EEENSA_ILi1EEESC_EEEEENS5_IJNSA_ILi64EEENSA_ILi48EEENSA_ILi16EEEEEENS_6half_tENS5_IJlSC_lEEESJ_SK_NS4_8TiledMMAINS4_8MMA_AtomIJNS4_20SM100_MMA_F16BF16_SSISJ_SJ_fLi64ELi48ELNS4_4UMMA5MajorE0ELSP_0ELNSO_7ScaleInE0ELSQ_0EEEEEENS4_6LayoutINS5_IJSC_SC_SC_EEENS5_IJNSA_ILi0EEESV_SV_EEEEENS5_IJNS4_10UnderscoreESY_SY_EEEEENS4_13SM90_TMA_LOADENS4_14ComposedLayoutINS4_7SwizzleILi1ELi4ELi3EEENS4_18smem_ptr_flag_bitsILi16EEENST_INS5_IJNSA_ILi8EEESH_EEENS5_IJSH_SC_EEEEEEEvNS4_8identityENS4_23SM90_TMA_LOAD_MULTICASTES1B_vS1C_EENS_8epilogue10collective18CollectiveEpilogueINS1F_23Sm100TmaWarpSpecializedILi2ELi1ELi24ELb1ELb0EEEJSI_NS5_IJNST_ISF_SC_EENST_ISG_SC_EEEEESJ_SK_SJ_SK_NS1F_6fusion15FusionCallbacksIS1J_NS1N_17LinearCombinationISJ_fSJ_fLNS_15FloatRoundStyleE2EEESI_S1M_JEEENS4_5SM1004TMEM4LOAD26SM100_TMEM_LOAD_16dp256b2xES11_S1B_NS4_17SM75_U32x4_LDSM_NENS4_14SM90_TMA_STOREES1B_NS4_17SM90_U32x4_STSM_NENS4_39AutoVectorizingCopyWithAssumedAlignmentILi128EEEEEEvvEEEEvNT_6ParamsE:
	.zero		2944


//--------------------- SYMBOLS --------------------------

	.type		.nv.reservedSmem.offset0,@object
	.size		.nv.reservedSmem.offset0,0x4
	.type		.nv.reservedSmem.cap,@object
	.size		.nv.reservedSmem.cap,0x4
	.type		__assertfail,@function
